//
// Generated by NVIDIA NVVM Compiler
//
// Compiler Build ID: CL-36424714
// Cuda compilation tools, release 13.0, V13.0.88
// Based on NVVM 20.0.0
//

.version 9.0
.target sm_100
.address_size 64

	// .globl	_Z19stridedMemoryAccessPfii
.const .align 4 .b8 const_lookup_table[1024];
// _ZZ14tiledTransposePfS_iiE4tile has been demoted
// _ZZ18bankConflictKernelPfS_iE11shared_data has been demoted
// _ZZ20noBankConflictKernelPfS_iE11shared_data has been demoted
// _ZZ14tiledMatrixMulPfS_S_iE5tileA has been demoted
// _ZZ14tiledMatrixMulPfS_S_iE5tileB has been demoted

.visible .entry _Z19stridedMemoryAccessPfii(
	.param .u64 .ptr .align 1 _Z19stridedMemoryAccessPfii_param_0,
	.param .u32 _Z19stridedMemoryAccessPfii_param_1,
	.param .u32 _Z19stridedMemoryAccessPfii_param_2
)
{
	.reg .pred 	%p<2>;
	.reg .b32 	%r<8>;
	.reg .b32 	%f<3>;
	.reg .b64 	%rd<5>;

	ld.param.u64 	%rd1, [_Z19stridedMemoryAccessPfii_param_0];
	ld.param.u32 	%r2, [_Z19stridedMemoryAccessPfii_param_1];
	ld.param.u32 	%r3, [_Z19stridedMemoryAccessPfii_param_2];
	mov.u32 	%r4, %ctaid.x;
	mov.u32 	%r5, %ntid.x;
	mov.u32 	%r6, %tid.x;
	mad.lo.s32 	%r7, %r4, %r5, %r6;
	mul.lo.s32 	%r1, %r3, %r7;
	setp.ge.s32 	%p1, %r1, %r2;
	@%p1 bra 	$L__BB0_2;
	cvta.to.global.u64 	%rd2, %rd1;
	mul.wide.s32 	%rd3, %r1, 4;
	add.s64 	%rd4, %rd2, %rd3;
	ld.global.f32 	%f1, [%rd4];
	fma.rn.f32 	%f2, %f1, 0f40000000, 0f3F800000;
	st.global.f32 	[%rd4], %f2;
$L__BB0_2:
	ret;

}
	// .globl	_Z21coalescedMemoryAccessPfi
.visible .entry _Z21coalescedMemoryAccessPfi(
	.param .u64 .ptr .align 1 _Z21coalescedMemoryAccessPfi_param_0,
	.param .u32 _Z21coalescedMemoryAccessPfi_param_1
)
{
	.reg .pred 	%p<2>;
	.reg .b32 	%r<6>;
	.reg .b32 	%f<3>;
	.reg .b64 	%rd<5>;

	ld.param.u64 	%rd1, [_Z21coalescedMemoryAccessPfi_param_0];
	ld.param.u32 	%r2, [_Z21coalescedMemoryAccessPfi_param_1];
	mov.u32 	%r3, %ctaid.x;
	mov.u32 	%r4, %ntid.x;
	mov.u32 	%r5, %tid.x;
	mad.lo.s32 	%r1, %r3, %r4, %r5;
	setp.ge.s32 	%p1, %r1, %r2;
	@%p1 bra 	$L__BB1_2;
	cvta.to.global.u64 	%rd2, %rd1;
	mul.wide.s32 	%rd3, %r1, 4;
	add.s64 	%rd4, %rd2, %rd3;
	ld.global.f32 	%f1, [%rd4];
	fma.rn.f32 	%f2, %f1, 0f40000000, 0f3F800000;
	st.global.f32 	[%rd4], %f2;
$L__BB1_2:
	ret;

}
	// .globl	_Z22vectorizedMemoryAccessP6float4i
.visible .entry _Z22vectorizedMemoryAccessP6float4i(
	.param .u64 .ptr .align 1 _Z22vectorizedMemoryAccessP6float4i_param_0,
	.param .u32 _Z22vectorizedMemoryAccessP6float4i_param_1
)
{
	.reg .pred 	%p<2>;
	.reg .b32 	%r<6>;
	.reg .b32 	%f<9>;
	.reg .b64 	%rd<5>;

	ld.param.u64 	%rd1, [_Z22vectorizedMemoryAccessP6float4i_param_0];
	ld.param.u32 	%r2, [_Z22vectorizedMemoryAccessP6float4i_param_1];
	mov.u32 	%r3, %ctaid.x;
	mov.u32 	%r4, %ntid.x;
	mov.u32 	%r5, %tid.x;
	mad.lo.s32 	%r1, %r3, %r4, %r5;
	setp.ge.s32 	%p1, %r1, %r2;
	@%p1 bra 	$L__BB2_2;
	cvta.to.global.u64 	%rd2, %rd1;
	mul.wide.s32 	%rd3, %r1, 16;
	add.s64 	%rd4, %rd2, %rd3;
	ld.global.v4.f32 	{%f1, %f2, %f3, %f4}, [%rd4];
	fma.rn.f32 	%f5, %f1, 0f40000000, 0f3F800000;
	fma.rn.f32 	%f6, %f2, 0f40000000, 0f3F800000;
	fma.rn.f32 	%f7, %f3, 0f40000000, 0f3F800000;
	fma.rn.f32 	%f8, %f4, 0f40000000, 0f3F800000;
	st.global.v4.f32 	[%rd4], {%f5, %f6, %f7, %f8};
$L__BB2_2:
	ret;

}
	// .globl	_Z14naiveTransposePfS_ii
.visible .entry _Z14naiveTransposePfS_ii(
	.param .u64 .ptr .align 1 _Z14naiveTransposePfS_ii_param_0,
	.param .u64 .ptr .align 1 _Z14naiveTransposePfS_ii_param_1,
	.param .u32 _Z14naiveTransposePfS_ii_param_2,
	.param .u32 _Z14naiveTransposePfS_ii_param_3
)
{
	.reg .pred 	%p<4>;
	.reg .b32 	%r<15>;
	.reg .b32 	%f<2>;
	.reg .b64 	%rd<9>;

	ld.param.u64 	%rd1, [_Z14naiveTransposePfS_ii_param_0];
	ld.param.u64 	%rd2, [_Z14naiveTransposePfS_ii_param_1];
	ld.param.u32 	%r3, [_Z14naiveTransposePfS_ii_param_2];
	ld.param.u32 	%r5, [_Z14naiveTransposePfS_ii_param_3];
	mov.u32 	%r6, %ctaid.x;
	mov.u32 	%r7, %ntid.x;
	mov.u32 	%r8, %tid.x;
	mad.lo.s32 	%r1, %r6, %r7, %r8;
	mov.u32 	%r9, %ctaid.y;
	mov.u32 	%r10, %ntid.y;
	mov.u32 	%r11, %tid.y;
	mad.lo.s32 	%r12, %r9, %r10, %r11;
	setp.ge.s32 	%p1, %r1, %r3;
	setp.ge.s32 	%p2, %r12, %r5;
	or.pred  	%p3, %p1, %p2;
	@%p3 bra 	$L__BB3_2;
	cvta.to.global.u64 	%rd3, %rd1;
	cvta.to.global.u64 	%rd4, %rd2;
	mad.lo.s32 	%r13, %r3, %r12, %r1;
	mul.wide.s32 	%rd5, %r13, 4;
	add.s64 	%rd6, %rd3, %rd5;
	ld.global.f32 	%f1, [%rd6];
	mad.lo.s32 	%r14, %r5, %r1, %r12;
	mul.wide.s32 	%rd7, %r14, 4;
	add.s64 	%rd8, %rd4, %rd7;
	st.global.f32 	[%rd8], %f1;
$L__BB3_2:
	ret;

}
	// .globl	_Z14tiledTransposePfS_ii
.visible .entry _Z14tiledTransposePfS_ii(
	.param .u64 .ptr .align 1 _Z14tiledTransposePfS_ii_param_0,
	.param .u64 .ptr .align 1 _Z14tiledTransposePfS_ii_param_1,
	.param .u32 _Z14tiledTransposePfS_ii_param_2,
	.param .u32 _Z14tiledTransposePfS_ii_param_3
)
{
	.reg .pred 	%p<7>;
	.reg .b32 	%r<25>;
	.reg .b32 	%f<3>;
	.reg .b64 	%rd<9>;
	// demoted variable
	.shared .align 4 .b8 _ZZ14tiledTransposePfS_iiE4tile[4224];
	ld.param.u64 	%rd1, [_Z14tiledTransposePfS_ii_param_0];
	ld.param.u64 	%rd2, [_Z14tiledTransposePfS_ii_param_1];
	ld.param.u32 	%r9, [_Z14tiledTransposePfS_ii_param_2];
	ld.param.u32 	%r11, [_Z14tiledTransposePfS_ii_param_3];
	mov.u32 	%r12, %ctaid.x;
	shl.b32 	%r1, %r12, 5;
	mov.u32 	%r2, %tid.x;
	add.s32 	%r3, %r1, %r2;
	mov.u32 	%r13, %ctaid.y;
	shl.b32 	%r4, %r13, 5;
	mov.u32 	%r5, %tid.y;
	add.s32 	%r14, %r4, %r5;
	setp.ge.s32 	%p1, %r3, %r9;
	setp.ge.s32 	%p2, %r14, %r11;
	or.pred  	%p3, %p1, %p2;
	@%p3 bra 	$L__BB4_2;
	cvta.to.global.u64 	%rd3, %rd1;
	mad.lo.s32 	%r15, %r9, %r14, %r3;
	mul.wide.s32 	%rd4, %r15, 4;
	add.s64 	%rd5, %rd3, %rd4;
	ld.global.f32 	%f1, [%rd5];
	mov.u32 	%r16, _ZZ14tiledTransposePfS_iiE4tile;
	mad.lo.s32 	%r17, %r5, 132, %r16;
	shl.b32 	%r18, %r2, 2;
	add.s32 	%r19, %r17, %r18;
	st.shared.f32 	[%r19], %f1;
$L__BB4_2:
	bar.sync 	0;
	add.s32 	%r7, %r4, %r2;
	add.s32 	%r8, %r1, %r5;
	setp.ge.s32 	%p4, %r7, %r11;
	setp.ge.s32 	%p5, %r8, %r9;
	or.pred  	%p6, %p5, %p4;
	@%p6 bra 	$L__BB4_4;
	mov.u32 	%r20, _ZZ14tiledTransposePfS_iiE4tile;
	mad.lo.s32 	%r21, %r2, 132, %r20;
	shl.b32 	%r22, %r5, 2;
	add.s32 	%r23, %r21, %r22;
	ld.shared.f32 	%f2, [%r23];
	mad.lo.s32 	%r24, %r11, %r8, %r7;
	cvta.to.global.u64 	%rd6, %rd2;
	mul.wide.s32 	%rd7, %r24, 4;
	add.s64 	%rd8, %rd6, %rd7;
	st.global.f32 	[%rd8], %f2;
$L__BB4_4:
	ret;

}
	// .globl	_Z18bankConflictKernelPfS_i
.visible .entry _Z18bankConflictKernelPfS_i(
	.param .u64 .ptr .align 1 _Z18bankConflictKernelPfS_i_param_0,
	.param .u64 .ptr .align 1 _Z18bankConflictKernelPfS_i_param_1,
	.param .u32 _Z18bankConflictKernelPfS_i_param_2
)
{
	.reg .pred 	%p<3>;
	.reg .b32 	%r<13>;
	.reg .b32 	%f<3>;
	.reg .b64 	%rd<9>;
	// demoted variable
	.shared .align 4 .b8 _ZZ18bankConflictKernelPfS_iE11shared_data[1024];
	ld.param.u64 	%rd1, [_Z18bankConflictKernelPfS_i_param_0];
	ld.param.u64 	%rd2, [_Z18bankConflictKernelPfS_i_param_1];
	ld.param.u32 	%r3, [_Z18bankConflictKernelPfS_i_param_2];
	mov.u32 	%r1, %tid.x;
	mov.u32 	%r4, %ctaid.x;
	mov.u32 	%r5, %ntid.x;
	mad.lo.s32 	%r2, %r4, %r5, %r1;
	setp.ge.s32 	%p1, %r2, %r3;
	@%p1 bra 	$L__BB5_2;
	cvta.to.global.u64 	%rd3, %rd1;
	mul.wide.s32 	%rd4, %r2, 4;
	add.s64 	%rd5, %rd3, %rd4;
	ld.global.f32 	%f2, [%rd5];
	shl.b32 	%r6, %r1, 2;
	mov.u32 	%r7, _ZZ18bankConflictKernelPfS_iE11shared_data;
	add.s32 	%r8, %r7, %r6;
	st.shared.f32 	[%r8], %f2;
$L__BB5_2:
	setp.ge.s32 	%p2, %r2, %r3;
	bar.sync 	0;
	mul.lo.s32 	%r9, %r1, 132;
	and.b32  	%r10, %r9, 1020;
	mov.u32 	%r11, _ZZ18bankConflictKernelPfS_iE11shared_data;
	add.s32 	%r12, %r11, %r10;
	ld.shared.f32 	%f1, [%r12];
	bar.sync 	0;
	@%p2 bra 	$L__BB5_4;
	cvta.to.global.u64 	%rd6, %rd2;
	mul.wide.s32 	%rd7, %r2, 4;
	add.s64 	%rd8, %rd6, %rd7;
	st.global.f32 	[%rd8], %f1;
$L__BB5_4:
	ret;

}
	// .globl	_Z20noBankConflictKernelPfS_i
.visible .entry _Z20noBankConflictKernelPfS_i(
	.param .u64 .ptr .align 1 _Z20noBankConflictKernelPfS_i_param_0,
	.param .u64 .ptr .align 1 _Z20noBankConflictKernelPfS_i_param_1,
	.param .u32 _Z20noBankConflictKernelPfS_i_param_2
)
{
	.reg .pred 	%p<3>;
	.reg .b32 	%r<9>;
	.reg .b32 	%f<4>;
	.reg .b64 	%rd<9>;
	// demoted variable
	.shared .align 4 .b8 _ZZ20noBankConflictKernelPfS_iE11shared_data[1152];
	ld.param.u64 	%rd1, [_Z20noBankConflictKernelPfS_i_param_0];
	ld.param.u64 	%rd2, [_Z20noBankConflictKernelPfS_i_param_1];
	ld.param.u32 	%r3, [_Z20noBankConflictKernelPfS_i_param_2];
	mov.u32 	%r4, %tid.x;
	mov.u32 	%r5, %ctaid.x;
	mov.u32 	%r6, %ntid.x;
	mad.lo.s32 	%r1, %r5, %r6, %r4;
	setp.ge.s32 	%p1, %r1, %r3;
	shl.b32 	%r7, %r4, 2;
	mov.u32 	%r8, _ZZ20noBankConflictKernelPfS_iE11shared_data;
	add.s32 	%r2, %r8, %r7;
	@%p1 bra 	$L__BB6_2;
	cvta.to.global.u64 	%rd3, %rd1;
	mul.wide.s32 	%rd4, %r1, 4;
	add.s64 	%rd5, %rd3, %rd4;
	ld.global.f32 	%f2, [%rd5];
	st.shared.f32 	[%r2], %f2;
$L__BB6_2:
	setp.ge.s32 	%p2, %r1, %r3;
	bar.sync 	0;
	ld.shared.f32 	%f1, [%r2];
	bar.sync 	0;
	@%p2 bra 	$L__BB6_4;
	add.f32 	%f3, %f1, %f1;
	cvta.to.global.u64 	%rd6, %rd2;
	mul.wide.s32 	%rd7, %r1, 4;
	add.s64 	%rd8, %rd6, %rd7;
	st.global.f32 	[%rd8], %f3;
$L__BB6_4:
	ret;

}
	// .globl	_Z20constantMemoryKernelPfi
.visible .entry _Z20constantMemoryKernelPfi(
	.param .u64 .ptr .align 1 _Z20constantMemoryKernelPfi_param_0,
	.param .u32 _Z20constantMemoryKernelPfi_param_1
)
{
	.reg .pred 	%p<2>;
	.reg .b32 	%r<12>;
	.reg .b32 	%f<6>;
	.reg .b64 	%rd<8>;

	ld.param.u64 	%rd1, [_Z20constantMemoryKernelPfi_param_0];
	ld.param.u32 	%r2, [_Z20constantMemoryKernelPfi_param_1];
	mov.u32 	%r3, %ctaid.x;
	mov.u32 	%r4, %ntid.x;
	mov.u32 	%r5, %tid.x;
	mad.lo.s32 	%r1, %r3, %r4, %r5;
	setp.ge.s32 	%p1, %r1, %r2;
	@%p1 bra 	$L__BB7_2;
	cvta.to.global.u64 	%rd2, %rd1;
	mul.wide.s32 	%rd3, %r1, 4;
	add.s64 	%rd4, %rd2, %rd3;
	ld.global.f32 	%f1, [%rd4];
	abs.f32 	%f2, %f1;
	mul.f32 	%f3, %f2, 0f437F0000;
	cvt.rzi.s32.f32 	%r6, %f3;
	shr.s32 	%r7, %r6, 31;
	shr.u32 	%r8, %r7, 24;
	add.s32 	%r9, %r6, %r8;
	and.b32  	%r10, %r9, -256;
	sub.s32 	%r11, %r6, %r10;
	mul.wide.s32 	%rd5, %r11, 4;
	mov.u64 	%rd6, const_lookup_table;
	add.s64 	%rd7, %rd6, %rd5;
	ld.const.f32 	%f4, [%rd7];
	mul.f32 	%f5, %f1, %f4;
	st.global.f32 	[%rd4], %f5;
$L__BB7_2:
	ret;

}
	// .globl	_Z24globalMemoryLookupKernelPfS_i
.visible .entry _Z24globalMemoryLookupKernelPfS_i(
	.param .u64 .ptr .align 1 _Z24globalMemoryLookupKernelPfS_i_param_0,
	.param .u64 .ptr .align 1 _Z24globalMemoryLookupKernelPfS_i_param_1,
	.param .u32 _Z24globalMemoryLookupKernelPfS_i_param_2
)
{
	.reg .pred 	%p<2>;
	.reg .b32 	%r<12>;
	.reg .b32 	%f<6>;
	.reg .b64 	%rd<9>;

	ld.param.u64 	%rd1, [_Z24globalMemoryLookupKernelPfS_i_param_0];
	ld.param.u64 	%rd2, [_Z24globalMemoryLookupKernelPfS_i_param_1];
	ld.param.u32 	%r2, [_Z24globalMemoryLookupKernelPfS_i_param_2];
	mov.u32 	%r3, %ctaid.x;
	mov.u32 	%r4, %ntid.x;
	mov.u32 	%r5, %tid.x;
	mad.lo.s32 	%r1, %r3, %r4, %r5;
	setp.ge.s32 	%p1, %r1, %r2;
	@%p1 bra 	$L__BB8_2;
	cvta.to.global.u64 	%rd3, %rd1;
	cvta.to.global.u64 	%rd4, %rd2;
	mul.wide.s32 	%rd5, %r1, 4;
	add.s64 	%rd6, %rd3, %rd5;
	ld.global.f32 	%f1, [%rd6];
	abs.f32 	%f2, %f1;
	mul.f32 	%f3, %f2, 0f437F0000;
	cvt.rzi.s32.f32 	%r6, %f3;
	shr.s32 	%r7, %r6, 31;
	shr.u32 	%r8, %r7, 24;
	add.s32 	%r9, %r6, %r8;
	and.b32  	%r10, %r9, -256;
	sub.s32 	%r11, %r6, %r10;
	mul.wide.s32 	%rd7, %r11, 4;
	add.s64 	%rd8, %rd4, %rd7;
	ld.global.f32 	%f4, [%rd8];
	mul.f32 	%f5, %f1, %f4;
	st.global.f32 	[%rd6], %f5;
$L__BB8_2:
	ret;

}
	// .globl	_Z14tiledMatrixMulPfS_S_i
.visible .entry _Z14tiledMatrixMulPfS_S_i(
	.param .u64 .ptr .align 1 _Z14tiledMatrixMulPfS_S_i_param_0,
	.param .u64 .ptr .align 1 _Z14tiledMatrixMulPfS_S_i_param_1,
	.param .u64 .ptr .align 1 _Z14tiledMatrixMulPfS_S_i_param_2,
	.param .u32 _Z14tiledMatrixMulPfS_S_i_param_3
)
{
	.reg .pred 	%p<8>;
	.reg .b32 	%r<43>;
	.reg .b32 	%f<111>;
	.reg .b64 	%rd<13>;
	// demoted variable
	.shared .align 4 .b8 _ZZ14tiledMatrixMulPfS_S_iE5tileA[4096];
	// demoted variable
	.shared .align 4 .b8 _ZZ14tiledMatrixMulPfS_S_iE5tileB[4096];
	ld.param.u64 	%rd3, [_Z14tiledMatrixMulPfS_S_i_param_0];
	ld.param.u64 	%rd4, [_Z14tiledMatrixMulPfS_S_i_param_1];
	ld.param.u64 	%rd5, [_Z14tiledMatrixMulPfS_S_i_param_2];
	ld.param.u32 	%r24, [_Z14tiledMatrixMulPfS_S_i_param_3];
	mov.u32 	%r25, %ctaid.y;
	shl.b32 	%r26, %r25, 5;
	mov.u32 	%r40, %tid.y;
	add.s32 	%r2, %r26, %r40;
	mov.u32 	%r27, %ctaid.x;
	shl.b32 	%r3, %r27, 5;
	mov.u32 	%r38, %tid.x;
	add.s32 	%r5, %r3, %r38;
	setp.lt.s32 	%p1, %r24, 1;
	mov.f32 	%f110, 0f00000000;
	@%p1 bra 	$L__BB9_7;
	add.s32 	%r28, %r24, 31;
	shr.u32 	%r29, %r28, 5;
	shl.b32 	%r30, %r40, 7;
	mov.u32 	%r31, _ZZ14tiledMatrixMulPfS_S_iE5tileA;
	add.s32 	%r6, %r31, %r30;
	shl.b32 	%r32, %r38, 2;
	add.s32 	%r7, %r6, %r32;
	mov.u32 	%r33, _ZZ14tiledMatrixMulPfS_S_iE5tileB;
	add.s32 	%r9, %r33, %r32;
	add.s32 	%r8, %r9, %r30;
	neg.s32 	%r42, %r29;
	mad.lo.s32 	%r34, %r40, %r24, %r38;
	add.s32 	%r41, %r34, %r3;
	shl.b32 	%r12, %r24, 5;
	mad.lo.s32 	%r39, %r24, %r2, %r38;
	cvta.to.global.u64 	%rd1, %rd3;
	cvta.to.global.u64 	%rd2, %rd4;
	mov.f32 	%f110, 0f00000000;
$L__BB9_2:
	max.u32 	%r35, %r2, %r38;
	setp.ge.u32 	%p2, %r35, %r24;
	mov.f32 	%f108, 0f00000000;
	@%p2 bra 	$L__BB9_4;
	mul.wide.u32 	%rd6, %r39, 4;
	add.s64 	%rd7, %rd1, %rd6;
	ld.global.f32 	%f108, [%rd7];
$L__BB9_4:
	setp.ge.s32 	%p3, %r5, %r24;
	st.shared.f32 	[%r7], %f108;
	setp.ge.u32 	%p4, %r40, %r24;
	mov.f32 	%f109, 0f00000000;
	or.pred  	%p5, %p3, %p4;
	@%p5 bra 	$L__BB9_6;
	mul.wide.u32 	%rd8, %r41, 4;
	add.s64 	%rd9, %rd2, %rd8;
	ld.global.f32 	%f109, [%rd9];
$L__BB9_6:
	st.shared.f32 	[%r8], %f109;
	bar.sync 	0;
	ld.shared.f32 	%f12, [%r6];
	ld.shared.f32 	%f13, [%r9];
	fma.rn.f32 	%f14, %f12, %f13, %f110;
	ld.shared.f32 	%f15, [%r6+4];
	ld.shared.f32 	%f16, [%r9+128];
	fma.rn.f32 	%f17, %f15, %f16, %f14;
	ld.shared.f32 	%f18, [%r6+8];
	ld.shared.f32 	%f19, [%r9+256];
	fma.rn.f32 	%f20, %f18, %f19, %f17;
	ld.shared.f32 	%f21, [%r6+12];
	ld.shared.f32 	%f22, [%r9+384];
	fma.rn.f32 	%f23, %f21, %f22, %f20;
	ld.shared.f32 	%f24, [%r6+16];
	ld.shared.f32 	%f25, [%r9+512];
	fma.rn.f32 	%f26, %f24, %f25, %f23;
	ld.shared.f32 	%f27, [%r6+20];
	ld.shared.f32 	%f28, [%r9+640];
	fma.rn.f32 	%f29, %f27, %f28, %f26;
	ld.shared.f32 	%f30, [%r6+24];
	ld.shared.f32 	%f31, [%r9+768];
	fma.rn.f32 	%f32, %f30, %f31, %f29;
	ld.shared.f32 	%f33, [%r6+28];
	ld.shared.f32 	%f34, [%r9+896];
	fma.rn.f32 	%f35, %f33, %f34, %f32;
	ld.shared.f32 	%f36, [%r6+32];
	ld.shared.f32 	%f37, [%r9+1024];
	fma.rn.f32 	%f38, %f36, %f37, %f35;
	ld.shared.f32 	%f39, [%r6+36];
	ld.shared.f32 	%f40, [%r9+1152];
	fma.rn.f32 	%f41, %f39, %f40, %f38;
	ld.shared.f32 	%f42, [%r6+40];
	ld.shared.f32 	%f43, [%r9+1280];
	fma.rn.f32 	%f44, %f42, %f43, %f41;
	ld.shared.f32 	%f45, [%r6+44];
	ld.shared.f32 	%f46, [%r9+1408];
	fma.rn.f32 	%f47, %f45, %f46, %f44;
	ld.shared.f32 	%f48, [%r6+48];
	ld.shared.f32 	%f49, [%r9+1536];
	fma.rn.f32 	%f50, %f48, %f49, %f47;
	ld.shared.f32 	%f51, [%r6+52];
	ld.shared.f32 	%f52, [%r9+1664];
	fma.rn.f32 	%f53, %f51, %f52, %f50;
	ld.shared.f32 	%f54, [%r6+56];
	ld.shared.f32 	%f55, [%r9+1792];
	fma.rn.f32 	%f56, %f54, %f55, %f53;
	ld.shared.f32 	%f57, [%r6+60];
	ld.shared.f32 	%f58, [%r9+1920];
	fma.rn.f32 	%f59, %f57, %f58, %f56;
	ld.shared.f32 	%f60, [%r6+64];
	ld.shared.f32 	%f61, [%r9+2048];
	fma.rn.f32 	%f62, %f60, %f61, %f59;
	ld.shared.f32 	%f63, [%r6+68];
	ld.shared.f32 	%f64, [%r9+2176];
	fma.rn.f32 	%f65, %f63, %f64, %f62;
	ld.shared.f32 	%f66, [%r6+72];
	ld.shared.f32 	%f67, [%r9+2304];
	fma.rn.f32 	%f68, %f66, %f67, %f65;
	ld.shared.f32 	%f69, [%r6+76];
	ld.shared.f32 	%f70, [%r9+2432];
	fma.rn.f32 	%f71, %f69, %f70, %f68;
	ld.shared.f32 	%f72, [%r6+80];
	ld.shared.f32 	%f73, [%r9+2560];
	fma.rn.f32 	%f74, %f72, %f73, %f71;
	ld.shared.f32 	%f75, [%r6+84];
	ld.shared.f32 	%f76, [%r9+2688];
	fma.rn.f32 	%f77, %f75, %f76, %f74;
	ld.shared.f32 	%f78, [%r6+88];
	ld.shared.f32 	%f79, [%r9+2816];
	fma.rn.f32 	%f80, %f78, %f79, %f77;
	ld.shared.f32 	%f81, [%r6+92];
	ld.shared.f32 	%f82, [%r9+2944];
	fma.rn.f32 	%f83, %f81, %f82, %f80;
	ld.shared.f32 	%f84, [%r6+96];
	ld.shared.f32 	%f85, [%r9+3072];
	fma.rn.f32 	%f86, %f84, %f85, %f83;
	ld.shared.f32 	%f87, [%r6+100];
	ld.shared.f32 	%f88, [%r9+3200];
	fma.rn.f32 	%f89, %f87, %f88, %f86;
	ld.shared.f32 	%f90, [%r6+104];
	ld.shared.f32 	%f91, [%r9+3328];
	fma.rn.f32 	%f92, %f90, %f91, %f89;
	ld.shared.f32 	%f93, [%r6+108];
	ld.shared.f32 	%f94, [%r9+3456];
	fma.rn.f32 	%f95, %f93, %f94, %f92;
	ld.shared.f32 	%f96, [%r6+112];
	ld.shared.f32 	%f97, [%r9+3584];
	fma.rn.f32 	%f98, %f96, %f97, %f95;
	ld.shared.f32 	%f99, [%r6+116];
	ld.shared.f32 	%f100, [%r9+3712];
	fma.rn.f32 	%f101, %f99, %f100, %f98;
	ld.shared.f32 	%f102, [%r6+120];
	ld.shared.f32 	%f103, [%r9+3840];
	fma.rn.f32 	%f104, %f102, %f103, %f101;
	ld.shared.f32 	%f105, [%r6+124];
	ld.shared.f32 	%f106, [%r9+3968];
	fma.rn.f32 	%f110, %f105, %f106, %f104;
	bar.sync 	0;
	add.s32 	%r42, %r42, 1;
	setp.ne.s32 	%p6, %r42, 0;
	add.s32 	%r41, %r41, %r12;
	add.s32 	%r40, %r40, 32;
	add.s32 	%r39, %r39, 32;
	add.s32 	%r38, %r38, 32;
	@%p6 bra 	$L__BB9_2;
$L__BB9_7:
	max.s32 	%r36, %r2, %r5;
	setp.ge.s32 	%p7, %r36, %r24;
	@%p7 bra 	$L__BB9_9;
	mad.lo.s32 	%r37, %r24, %r2, %r5;
	cvta.to.global.u64 	%rd10, %rd5;
	mul.wide.s32 	%rd11, %r37, 4;
	add.s64 	%rd12, %rd10, %rd11;
	st.global.f32 	[%rd12], %f110;
$L__BB9_9:
	ret;

}
	// .globl	_Z14naiveMatrixMulPfS_S_i
.visible .entry _Z14naiveMatrixMulPfS_S_i(
	.param .u64 .ptr .align 1 _Z14naiveMatrixMulPfS_S_i_param_0,
	.param .u64 .ptr .align 1 _Z14naiveMatrixMulPfS_S_i_param_1,
	.param .u64 .ptr .align 1 _Z14naiveMatrixMulPfS_S_i_param_2,
	.param .u32 _Z14naiveMatrixMulPfS_S_i_param_3
)
{
	.reg .pred 	%p<10>;
	.reg .b32 	%r<40>;
	.reg .b32 	%f<67>;
	.reg .b64 	%rd<67>;

	ld.param.u64 	%rd14, [_Z14naiveMatrixMulPfS_S_i_param_0];
	ld.param.u64 	%rd15, [_Z14naiveMatrixMulPfS_S_i_param_1];
	ld.param.u32 	%r18, [_Z14naiveMatrixMulPfS_S_i_param_3];
	cvta.to.global.u64 	%rd1, %rd15;
	cvta.to.global.u64 	%rd2, %rd14;
	mov.u32 	%r19, %ctaid.y;
	mov.u32 	%r20, %ntid.y;
	mov.u32 	%r21, %tid.y;
	mad.lo.s32 	%r1, %r19, %r20, %r21;
	mov.u32 	%r22, %ctaid.x;
	mov.u32 	%r23, %ntid.x;
	mov.u32 	%r24, %tid.x;
	mad.lo.s32 	%r2, %r22, %r23, %r24;
	max.s32 	%r25, %r1, %r2;
	setp.ge.s32 	%p1, %r25, %r18;
	@%p1 bra 	$L__BB10_13;
	mul.lo.s32 	%r3, %r18, %r1;
	and.b32  	%r4, %r18, 7;
	setp.lt.u32 	%p2, %r18, 8;
	mov.f32 	%f66, 0f00000000;
	mov.b32 	%r38, 0;
	@%p2 bra 	$L__BB10_4;
	and.b32  	%r38, %r18, 2147483640;
	neg.s32 	%r36, %r38;
	mul.wide.s32 	%rd16, %r18, 4;
	add.s64 	%rd3, %rd1, %rd16;
	shl.b32 	%r7, %r18, 3;
	mul.wide.s32 	%rd17, %r18, 8;
	add.s64 	%rd4, %rd1, %rd17;
	mul.wide.s32 	%rd18, %r18, 12;
	add.s64 	%rd5, %rd1, %rd18;
	mul.wide.s32 	%rd19, %r18, 16;
	add.s64 	%rd6, %rd1, %rd19;
	mul.wide.s32 	%rd20, %r18, 20;
	add.s64 	%rd7, %rd1, %rd20;
	mul.wide.s32 	%rd21, %r18, 24;
	add.s64 	%rd8, %rd1, %rd21;
	mul.wide.s32 	%rd22, %r18, 28;
	add.s64 	%rd9, %rd1, %rd22;
	mul.wide.u32 	%rd23, %r3, 4;
	add.s64 	%rd24, %rd23, %rd2;
	add.s64 	%rd66, %rd24, 16;
	mov.f32 	%f66, 0f00000000;
	mov.u32 	%r35, %r2;
$L__BB10_3:
	.pragma "nounroll";
	mul.wide.s32 	%rd25, %r35, 4;
	add.s64 	%rd26, %rd3, %rd25;
	add.s64 	%rd27, %rd4, %rd25;
	add.s64 	%rd28, %rd5, %rd25;
	add.s64 	%rd29, %rd6, %rd25;
	add.s64 	%rd30, %rd7, %rd25;
	add.s64 	%rd31, %rd8, %rd25;
	add.s64 	%rd32, %rd9, %rd25;
	add.s64 	%rd33, %rd1, %rd25;
	ld.global.f32 	%f16, [%rd66+-16];
	ld.global.f32 	%f17, [%rd33];
	fma.rn.f32 	%f18, %f16, %f17, %f66;
	ld.global.f32 	%f19, [%rd66+-12];
	ld.global.f32 	%f20, [%rd26];
	fma.rn.f32 	%f21, %f19, %f20, %f18;
	ld.global.f32 	%f22, [%rd66+-8];
	ld.global.f32 	%f23, [%rd27];
	fma.rn.f32 	%f24, %f22, %f23, %f21;
	ld.global.f32 	%f25, [%rd66+-4];
	ld.global.f32 	%f26, [%rd28];
	fma.rn.f32 	%f27, %f25, %f26, %f24;
	ld.global.f32 	%f28, [%rd66];
	ld.global.f32 	%f29, [%rd29];
	fma.rn.f32 	%f30, %f28, %f29, %f27;
	ld.global.f32 	%f31, [%rd66+4];
	ld.global.f32 	%f32, [%rd30];
	fma.rn.f32 	%f33, %f31, %f32, %f30;
	ld.global.f32 	%f34, [%rd66+8];
	ld.global.f32 	%f35, [%rd31];
	fma.rn.f32 	%f36, %f34, %f35, %f33;
	ld.global.f32 	%f37, [%rd66+12];
	ld.global.f32 	%f38, [%rd32];
	fma.rn.f32 	%f66, %f37, %f38, %f36;
	add.s32 	%r36, %r36, 8;
	add.s32 	%r35, %r35, %r7;
	add.s64 	%rd66, %rd66, 32;
	setp.ne.s32 	%p3, %r36, 0;
	@%p3 bra 	$L__BB10_3;
$L__BB10_4:
	setp.eq.s32 	%p4, %r4, 0;
	@%p4 bra 	$L__BB10_12;
	and.b32  	%r13, %r18, 3;
	setp.lt.u32 	%p5, %r4, 4;
	@%p5 bra 	$L__BB10_7;
	add.s32 	%r27, %r38, %r3;
	mul.wide.u32 	%rd34, %r27, 4;
	add.s64 	%rd35, %rd2, %rd34;
	ld.global.f32 	%f40, [%rd35];
	mad.lo.s32 	%r28, %r38, %r18, %r2;
	mul.wide.s32 	%rd36, %r28, 4;
	add.s64 	%rd37, %rd1, %rd36;
	ld.global.f32 	%f41, [%rd37];
	fma.rn.f32 	%f42, %f40, %f41, %f66;
	cvt.u64.u32 	%rd38, %r3;
	cvt.u64.u32 	%rd39, %r38;
	add.s64 	%rd40, %rd39, %rd38;
	shl.b64 	%rd41, %rd40, 2;
	add.s64 	%rd42, %rd2, %rd41;
	ld.global.f32 	%f43, [%rd42+4];
	mul.wide.s32 	%rd43, %r18, 4;
	add.s64 	%rd44, %rd37, %rd43;
	ld.global.f32 	%f44, [%rd44];
	fma.rn.f32 	%f45, %f43, %f44, %f42;
	ld.global.f32 	%f46, [%rd42+8];
	add.s64 	%rd45, %rd44, %rd43;
	ld.global.f32 	%f47, [%rd45];
	fma.rn.f32 	%f48, %f46, %f47, %f45;
	ld.global.f32 	%f49, [%rd42+12];
	add.s64 	%rd46, %rd45, %rd43;
	ld.global.f32 	%f50, [%rd46];
	fma.rn.f32 	%f66, %f49, %f50, %f48;
	add.s32 	%r38, %r38, 4;
$L__BB10_7:
	setp.eq.s32 	%p6, %r13, 0;
	@%p6 bra 	$L__BB10_12;
	setp.eq.s32 	%p7, %r13, 1;
	@%p7 bra 	$L__BB10_10;
	add.s32 	%r29, %r38, %r3;
	mul.wide.u32 	%rd47, %r29, 4;
	add.s64 	%rd48, %rd2, %rd47;
	ld.global.f32 	%f52, [%rd48];
	mad.lo.s32 	%r30, %r38, %r18, %r2;
	mul.wide.s32 	%rd49, %r30, 4;
	add.s64 	%rd50, %rd1, %rd49;
	ld.global.f32 	%f53, [%rd50];
	fma.rn.f32 	%f54, %f52, %f53, %f66;
	cvt.u64.u32 	%rd51, %r3;
	cvt.u64.u32 	%rd52, %r38;
	add.s64 	%rd53, %rd52, %rd51;
	shl.b64 	%rd54, %rd53, 2;
	add.s64 	%rd55, %rd2, %rd54;
	ld.global.f32 	%f55, [%rd55+4];
	mul.wide.s32 	%rd56, %r18, 4;
	add.s64 	%rd57, %rd50, %rd56;
	ld.global.f32 	%f56, [%rd57];
	fma.rn.f32 	%f66, %f55, %f56, %f54;
	add.s32 	%r38, %r38, 2;
$L__BB10_10:
	and.b32  	%r31, %r18, 1;
	setp.eq.b32 	%p8, %r31, 1;
	not.pred 	%p9, %p8;
	@%p9 bra 	$L__BB10_12;
	add.s32 	%r32, %r38, %r3;
	mul.wide.u32 	%rd58, %r32, 4;
	add.s64 	%rd59, %rd2, %rd58;
	ld.global.f32 	%f57, [%rd59];
	mad.lo.s32 	%r33, %r38, %r18, %r2;
	mul.wide.s32 	%rd60, %r33, 4;
	add.s64 	%rd61, %rd1, %rd60;
	ld.global.f32 	%f58, [%rd61];
	fma.rn.f32 	%f66, %f57, %f58, %f66;
$L__BB10_12:
	ld.param.u64 	%rd65, [_Z14naiveMatrixMulPfS_S_i_param_2];
	add.s32 	%r34, %r3, %r2;
	cvta.to.global.u64 	%rd62, %rd65;
	mul.wide.s32 	%rd63, %r34, 4;
	add.s64 	%rd64, %rd62, %rd63;
	st.global.f32 	[%rd64], %f66;
$L__BB10_13:
	ret;

}
	// .globl	_Z18updateParticlesSoAPfS_S_S_S_S_fi
.visible .entry _Z18updateParticlesSoAPfS_S_S_S_S_fi(
	.param .u64 .ptr .align 1 _Z18updateParticlesSoAPfS_S_S_S_S_fi_param_0,
	.param .u64 .ptr .align 1 _Z18updateParticlesSoAPfS_S_S_S_S_fi_param_1,
	.param .u64 .ptr .align 1 _Z18updateParticlesSoAPfS_S_S_S_S_fi_param_2,
	.param .u64 .ptr .align 1 _Z18updateParticlesSoAPfS_S_S_S_S_fi_param_3,
	.param .u64 .ptr .align 1 _Z18updateParticlesSoAPfS_S_S_S_S_fi_param_4,
	.param .u64 .ptr .align 1 _Z18updateParticlesSoAPfS_S_S_S_S_fi_param_5,
	.param .f32 _Z18updateParticlesSoAPfS_S_S_S_S_fi_param_6,
	.param .u32 _Z18updateParticlesSoAPfS_S_S_S_S_fi_param_7
)
{
	.reg .pred 	%p<2>;
	.reg .b32 	%r<6>;
	.reg .b32 	%f<11>;
	.reg .b64 	%rd<20>;

	ld.param.u64 	%rd1, [_Z18updateParticlesSoAPfS_S_S_S_S_fi_param_0];
	ld.param.u64 	%rd2, [_Z18updateParticlesSoAPfS_S_S_S_S_fi_param_1];
	ld.param.u64 	%rd3, [_Z18updateParticlesSoAPfS_S_S_S_S_fi_param_2];
	ld.param.u64 	%rd4, [_Z18updateParticlesSoAPfS_S_S_S_S_fi_param_3];
	ld.param.u64 	%rd5, [_Z18updateParticlesSoAPfS_S_S_S_S_fi_param_4];
	ld.param.u64 	%rd6, [_Z18updateParticlesSoAPfS_S_S_S_S_fi_param_5];
	ld.param.f32 	%f1, [_Z18updateParticlesSoAPfS_S_S_S_S_fi_param_6];
	ld.param.u32 	%r2, [_Z18updateParticlesSoAPfS_S_S_S_S_fi_param_7];
	mov.u32 	%r3, %ctaid.x;
	mov.u32 	%r4, %ntid.x;
	mov.u32 	%r5, %tid.x;
	mad.lo.s32 	%r1, %r3, %r4, %r5;
	setp.ge.s32 	%p1, %r1, %r2;
	@%p1 bra 	$L__BB11_2;
	cvta.to.global.u64 	%rd7, %rd4;
	cvta.to.global.u64 	%rd8, %rd1;
	cvta.to.global.u64 	%rd9, %rd5;
	cvta.to.global.u64 	%rd10, %rd2;
	cvta.to.global.u64 	%rd11, %rd6;
	cvta.to.global.u64 	%rd12, %rd3;
	mul.wide.s32 	%rd13, %r1, 4;
	add.s64 	%rd14, %rd7, %rd13;
	ld.global.f32 	%f2, [%rd14];
	add.s64 	%rd15, %rd8, %rd13;
	ld.global.f32 	%f3, [%rd15];
	fma.rn.f32 	%f4, %f1, %f2, %f3;
	st.global.f32 	[%rd15], %f4;
	add.s64 	%rd16, %rd9, %rd13;
	ld.global.f32 	%f5, [%rd16];
	add.s64 	%rd17, %rd10, %rd13;
	ld.global.f32 	%f6, [%rd17];
	fma.rn.f32 	%f7, %f1, %f5, %f6;
	st.global.f32 	[%rd17], %f7;
	add.s64 	%rd18, %rd11, %rd13;
	ld.global.f32 	%f8, [%rd18];
	add.s64 	%rd19, %rd12, %rd13;
	ld.global.f32 	%f9, [%rd19];
	fma.rn.f32 	%f10, %f1, %f8, %f9;
	st.global.f32 	[%rd19], %f10;
$L__BB11_2:
	ret;

}
	// .globl	_Z18updateParticlesAoSP11ParticleAoSfi
.visible .entry _Z18updateParticlesAoSP11ParticleAoSfi(
	.param .u64 .ptr .align 1 _Z18updateParticlesAoSP11ParticleAoSfi_param_0,
	.param .f32 _Z18updateParticlesAoSP11ParticleAoSfi_param_1,
	.param .u32 _Z18updateParticlesAoSP11ParticleAoSfi_param_2
)
{
	.reg .pred 	%p<2>;
	.reg .b32 	%r<6>;
	.reg .b32 	%f<11>;
	.reg .b64 	%rd<5>;

	ld.param.u64 	%rd1, [_Z18updateParticlesAoSP11ParticleAoSfi_param_0];
	ld.param.f32 	%f1, [_Z18updateParticlesAoSP11ParticleAoSfi_param_1];
	ld.param.u32 	%r2, [_Z18updateParticlesAoSP11ParticleAoSfi_param_2];
	mov.u32 	%r3, %ctaid.x;
	mov.u32 	%r4, %ntid.x;
	mov.u32 	%r5, %tid.x;
	mad.lo.s32 	%r1, %r3, %r4, %r5;
	setp.ge.s32 	%p1, %r1, %r2;
	@%p1 bra 	$L__BB12_2;
	cvta.to.global.u64 	%rd2, %rd1;
	mul.wide.s32 	%rd3, %r1, 28;
	add.s64 	%rd4, %rd2, %rd3;
	ld.global.f32 	%f2, [%rd4+12];
	ld.global.f32 	%f3, [%rd4];
	fma.rn.f32 	%f4, %f1, %f2, %f3;
	st.global.f32 	[%rd4], %f4;
	ld.global.f32 	%f5, [%rd4+16];
	ld.global.f32 	%f6, [%rd4+4];
	fma.rn.f32 	%f7, %f1, %f5, %f6;
	st.global.f32 	[%rd4+4], %f7;
	ld.global.f32 	%f8, [%rd4+20];
	ld.global.f32 	%f9, [%rd4+8];
	fma.rn.f32 	%f10, %f1, %f8, %f9;
	st.global.f32 	[%rd4+8], %f10;
$L__BB12_2:
	ret;

}


// ===== COMPILED SASS (sm_100) =====

	.target	sm_100

	.elftype	@"ET_EXEC"


//--------------------- .note.nv.tkinfo           --------------------------
	.section	.note.nv.tkinfo,"",@"SHT_NOTE"
	.sectionflags	@"SHF_NOTE_NV_TKINFO"
	.tkinfo
        /*0018*/ 	.word	0x00000002
        /*0030*/ 	.string	""
        /*0030*/ 	.string	"ptxas"
        /*0030*/ 	.string	"Cuda compilation tools, release 13.0, V13.0.88"
        /*0030*/ 	.string	"Build cuda_13.0.r13.0/compiler.36424714_0"
        /*0030*/ 	.string	"-arch sm_100 -m 64 "



//--------------------- .note.nv.cuinfo           --------------------------
	.section	.note.nv.cuinfo,"",@"SHT_NOTE"
	.sectionflags	@"SHF_NOTE_NV_CUINFO"
        /*0018*/ 	.short	0x0002
        /*001a*/ 	.short	0x0064
        /*001c*/ 	.short	0x0082
	.zero		2


//--------------------- .nv.info                  --------------------------
	.section	.nv.info,"",@"SHT_CUDA_INFO"
	.align	4


	//----- nvinfo : EIATTR_REGCOUNT
	.align		4
        /*0000*/ 	.byte	0x04, 0x2f
        /*0002*/ 	.short	(.L_2 - .L_1)
	.align		4
.L_1:
        /*0004*/ 	.word	index@(_Z19stridedMemoryAccessPfii)
        /*0008*/ 	.word	0x00000008


	//----- nvinfo : EIATTR_FRAME_SIZE
	.align		4
.L_2:
        /*000c*/ 	.byte	0x04, 0x11
        /*000e*/ 	.short	(.L_4 - .L_3)
	.align		4
.L_3:
        /*0010*/ 	.word	index@(_Z19stridedMemoryAccessPfii)
        /*0014*/ 	.word	0x00000000


	//----- nvinfo : EIATTR_REGCOUNT
	.align		4
.L_4:
        /*0018*/ 	.byte	0x04, 0x2f
        /*001a*/ 	.short	(.L_6 - .L_5)
	.align		4
.L_5:
        /*001c*/ 	.word	index@(_Z21coalescedMemoryAccessPfi)
        /*0020*/ 	.word	0x00000008


	//----- nvinfo : EIATTR_FRAME_SIZE
	.align		4
.L_6:
        /*0024*/ 	.byte	0x04, 0x11
        /*0026*/ 	.short	(.L_8 - .L_7)
	.align		4
.L_7:
        /*0028*/ 	.word	index@(_Z21coalescedMemoryAccessPfi)
        /*002c*/ 	.word	0x00000000


	//----- nvinfo : EIATTR_REGCOUNT
	.align		4
.L_8:
        /*0030*/ 	.byte	0x04, 0x2f
        /*0032*/ 	.short	(.L_10 - .L_9)
	.align		4
.L_9:
        /*0034*/ 	.word	index@(_Z22vectorizedMemoryAccessP6float4i)
        /*0038*/ 	.word	0x0000000a


	//----- nvinfo : EIATTR_FRAME_SIZE
	.align		4
.L_10:
        /*003c*/ 	.byte	0x04, 0x11
        /*003e*/ 	.short	(.L_12 - .L_11)
	.align		4
.L_11:
        /*0040*/ 	.word	index@(_Z22vectorizedMemoryAccessP6float4i)
        /*0044*/ 	.word	0x00000000


	//----- nvinfo : EIATTR_REGCOUNT
	.align		4
.L_12:
        /*0048*/ 	.byte	0x04, 0x2f
        /*004a*/ 	.short	(.L_14 - .L_13)
	.align		4
.L_13:
        /*004c*/ 	.word	index@(_Z14naiveTransposePfS_ii)
        /*0050*/ 	.word	0x0000000a


	//----- nvinfo : EIATTR_FRAME_SIZE
	.align		4
.L_14:
        /*0054*/ 	.byte	0x04, 0x11
        /*0056*/ 	.short	(.L_16 - .L_15)
	.align		4
.L_15:
        /*0058*/ 	.word	index@(_Z14naiveTransposePfS_ii)
        /*005c*/ 	.word	0x00000000


	//----- nvinfo : EIATTR_REGCOUNT
	.align		4
.L_16:
        /*0060*/ 	.byte	0x04, 0x2f
        /*0062*/ 	.short	(.L_18 - .L_17)
	.align		4
.L_17:
        /*0064*/ 	.word	index@(_Z14tiledTransposePfS_ii)
        /*0068*/ 	.word	0x0000000c


	//----- nvinfo : EIATTR_FRAME_SIZE
	.align		4
.L_18:
        /*006c*/ 	.byte	0x04, 0x11
        /*006e*/ 	.short	(.L_20 - .L_19)
	.align		4
.L_19:
        /*0070*/ 	.word	index@(_Z14tiledTransposePfS_ii)
        /*0074*/ 	.word	0x00000000


	//----- nvinfo : EIATTR_REGCOUNT
	.align		4
.L_20:
        /*0078*/ 	.byte	0x04, 0x2f
        /*007a*/ 	.short	(.L_22 - .L_21)
	.align		4
.L_21:
        /*007c*/ 	.word	index@(_Z18bankConflictKernelPfS_i)
        /*0080*/ 	.word	0x0000000c


	//----- nvinfo : EIATTR_FRAME_SIZE
	.align		4
.L_22:
        /*0084*/ 	.byte	0x04, 0x11
        /*0086*/ 	.short	(.L_24 - .L_23)
	.align		4
.L_23:
        /*0088*/ 	.word	index@(_Z18bankConflictKernelPfS_i)
        /*008c*/ 	.word	0x00000000


	//----- nvinfo : EIATTR_REGCOUNT
	.align		4
.L_24:
        /*0090*/ 	.byte	0x04, 0x2f
        /*0092*/ 	.short	(.L_26 - .L_25)
	.align		4
.L_25:
        /*0094*/ 	.word	index@(_Z20noBankConflictKernelPfS_i)
        /*0098*/ 	.word	0x0000000a


	//----- nvinfo : EIATTR_FRAME_SIZE
	.align		4
.L_26:
        /*009c*/ 	.byte	0x04, 0x11
        /*009e*/ 	.short	(.L_28 - .L_27)
	.align		4
.L_27:
        /*00a0*/ 	.word	index@(_Z20noBankConflictKernelPfS_i)
        /*00a4*/ 	.word	0x00000000


	//----- nvinfo : EIATTR_REGCOUNT
	.align		4
.L_28:
        /*00a8*/ 	.byte	0x04, 0x2f
        /*00aa*/ 	.short	(.L_30 - .L_29)
	.align		4
.L_29:
        /*00ac*/ 	.word	index@(_Z20constantMemoryKernelPfi)
        /*00b0*/ 	.word	0x0000000a


	//----- nvinfo : EIATTR_FRAME_SIZE
	.align		4
.L_30:
        /*00b4*/ 	.byte	0x04, 0x11
        /*00b6*/ 	.short	(.L_32 - .L_31)
	.align		4
.L_31:
        /*00b8*/ 	.word	index@(_Z20constantMemoryKernelPfi)
        /*00bc*/ 	.word	0x00000000


	//----- nvinfo : EIATTR_REGCOUNT
	.align		4
.L_32:
        /*00c0*/ 	.byte	0x04, 0x2f
        /*00c2*/ 	.short	(.L_34 - .L_33)
	.align		4
.L_33:
        /*00c4*/ 	.word	index@(_Z24globalMemoryLookupKernelPfS_i)
        /*00c8*/ 	.word	0x0000000a


	//----- nvinfo : EIATTR_FRAME_SIZE
	.align		4
.L_34:
        /*00cc*/ 	.byte	0x04, 0x11
        /*00ce*/ 	.short	(.L_36 - .L_35)
	.align		4
.L_35:
        /*00d0*/ 	.word	index@(_Z24globalMemoryLookupKernelPfS_i)
        /*00d4*/ 	.word	0x00000000


	//----- nvinfo : EIATTR_REGCOUNT
	.align		4
.L_36:
        /*00d8*/ 	.byte	0x04, 0x2f
        /*00da*/ 	.short	(.L_38 - .L_37)
	.align		4
.L_37:
        /*00dc*/ 	.word	index@(_Z14tiledMatrixMulPfS_S_i)
        /*00e0*/ 	.word	0x00000020


	//----- nvinfo : EIATTR_FRAME_SIZE
	.align		4
.L_38:
        /*00e4*/ 	.byte	0x04, 0x11
        /*00e6*/ 	.short	(.L_40 - .L_39)
	.align		4
.L_39:
        /*00e8*/ 	.word	index@(_Z14tiledMatrixMulPfS_S_i)
        /*00ec*/ 	.word	0x00000000


	//----- nvinfo : EIATTR_REGCOUNT
	.align		4
.L_40:
        /*00f0*/ 	.byte	0x04, 0x2f
        /*00f2*/ 	.short	(.L_42 - .L_41)
	.align		4
.L_41:
        /*00f4*/ 	.word	index@(_Z14naiveMatrixMulPfS_S_i)
        /*00f8*/ 	.word	0x0000001e


	//----- nvinfo : EIATTR_FRAME_SIZE
	.align		4
.L_42:
        /*00fc*/ 	.byte	0x04, 0x11
        /*00fe*/ 	.short	(.L_44 - .L_43)
	.align		4
.L_43:
        /*0100*/ 	.word	index@(_Z14naiveMatrixMulPfS_S_i)
        /*0104*/ 	.word	0x00000000


	//----- nvinfo : EIATTR_REGCOUNT
	.align		4
.L_44:
        /*0108*/ 	.byte	0x04, 0x2f
        /*010a*/ 	.short	(.L_46 - .L_45)
	.align		4
.L_45:
        /*010c*/ 	.word	index@(_Z18updateParticlesSoAPfS_S_S_S_S_fi)
        /*0110*/ 	.word	0x00000014


	//----- nvinfo : EIATTR_FRAME_SIZE
	.align		4
.L_46:
        /*0114*/ 	.byte	0x04, 0x11
        /*0116*/ 	.short	(.L_48 - .L_47)
	.align		4
.L_47:
        /*0118*/ 	.word	index@(_Z18updateParticlesSoAPfS_S_S_S_S_fi)
        /*011c*/ 	.word	0x00000000


	//----- nvinfo : EIATTR_REGCOUNT
	.align		4
.L_48:
        /*0120*/ 	.byte	0x04, 0x2f
        /*0122*/ 	.short	(.L_50 - .L_49)
	.align		4
.L_49:
        /*0124*/ 	.word	index@(_Z18updateParticlesAoSP11ParticleAoSfi)
        /*0128*/ 	.word	0x0000000c


	//----- nvinfo : EIATTR_FRAME_SIZE
	.align		4
.L_50:
        /*012c*/ 	.byte	0x04, 0x11
        /*012e*/ 	.short	(.L_52 - .L_51)
	.align		4
.L_51:
        /*0130*/ 	.word	index@(_Z18updateParticlesAoSP11ParticleAoSfi)
        /*0134*/ 	.word	0x00000000


	//----- nvinfo : EIATTR_MIN_STACK_SIZE
	.align		4
.L_52:
        /*0138*/ 	.byte	0x04, 0x12
        /*013a*/ 	.short	(.L_54 - .L_53)
	.align		4
.L_53:
        /*013c*/ 	.word	index@(_Z18updateParticlesAoSP11ParticleAoSfi)
        /*0140*/ 	.word	0x00000000


	//----- nvinfo : EIATTR_MIN_STACK_SIZE
	.align		4
.L_54:
        /*0144*/ 	.byte	0x04, 0x12
        /*0146*/ 	.short	(.L_56 - .L_55)
	.align		4
.L_55:
        /*0148*/ 	.word	index@(_Z18updateParticlesSoAPfS_S_S_S_S_fi)
        /*014c*/ 	.word	0x00000000


	//----- nvinfo : EIATTR_MIN_STACK_SIZE
	.align		4
.L_56:
        /*0150*/ 	.byte	0x04, 0x12
        /*0152*/ 	.short	(.L_58 - .L_57)
	.align		4
.L_57:
        /*0154*/ 	.word	index@(_Z14naiveMatrixMulPfS_S_i)
        /*0158*/ 	.word	0x00000000


	//----- nvinfo : EIATTR_MIN_STACK_SIZE
	.align		4
.L_58:
        /*015c*/ 	.byte	0x04, 0x12
        /*015e*/ 	.short	(.L_60 - .L_59)
	.align		4
.L_59:
        /*0160*/ 	.word	index@(_Z14tiledMatrixMulPfS_S_i)
        /*0164*/ 	.word	0x00000000


	//----- nvinfo : EIATTR_MIN_STACK_SIZE
	.align		4
.L_60:
        /*0168*/ 	.byte	0x04, 0x12
        /*016a*/ 	.short	(.L_62 - .L_61)
	.align		4
.L_61:
        /*016c*/ 	.word	index@(_Z24globalMemoryLookupKernelPfS_i)
        /*0170*/ 	.word	0x00000000


	//----- nvinfo : EIATTR_MIN_STACK_SIZE
	.align		4
.L_62:
        /*0174*/ 	.byte	0x04, 0x12
        /*0176*/ 	.short	(.L_64 - .L_63)
	.align		4
.L_63:
        /*0178*/ 	.word	index@(_Z20constantMemoryKernelPfi)
        /*017c*/ 	.word	0x00000000


	//----- nvinfo : EIATTR_MIN_STACK_SIZE
	.align		4
.L_64:
        /*0180*/ 	.byte	0x04, 0x12
        /*0182*/ 	.short	(.L_66 - .L_65)
	.align		4
.L_65:
        /*0184*/ 	.word	index@(_Z20noBankConflictKernelPfS_i)
        /*0188*/ 	.word	0x00000000


	//----- nvinfo : EIATTR_MIN_STACK_SIZE
	.align		4
.L_66:
        /*018c*/ 	.byte	0x04, 0x12
        /*018e*/ 	.short	(.L_68 - .L_67)
	.align		4
.L_67:
        /*0190*/ 	.word	index@(_Z18bankConflictKernelPfS_i)
        /*0194*/ 	.word	0x00000000


	//----- nvinfo : EIATTR_MIN_STACK_SIZE
	.align		4
.L_68:
        /*0198*/ 	.byte	0x04, 0x12
        /*019a*/ 	.short	(.L_70 - .L_69)
	.align		4
.L_69:
        /*019c*/ 	.word	index@(_Z14tiledTransposePfS_ii)
        /*01a0*/ 	.word	0x00000000


	//----- nvinfo : EIATTR_MIN_STACK_SIZE
	.align		4
.L_70:
        /*01a4*/ 	.byte	0x04, 0x12
        /*01a6*/ 	.short	(.L_72 - .L_71)
	.align		4
.L_71:
        /*01a8*/ 	.word	index@(_Z14naiveTransposePfS_ii)
        /*01ac*/ 	.word	0x00000000


	//----- nvinfo : EIATTR_MIN_STACK_SIZE
	.align		4
.L_72:
        /*01b0*/ 	.byte	0x04, 0x12
        /*01b2*/ 	.short	(.L_74 - .L_73)
	.align		4
.L_73:
        /*01b4*/ 	.word	index@(_Z22vectorizedMemoryAccessP6float4i)
        /*01b8*/ 	.word	0x00000000


	//----- nvinfo : EIATTR_MIN_STACK_SIZE
	.align		4
.L_74:
        /*01bc*/ 	.byte	0x04, 0x12
        /*01be*/ 	.short	(.L_76 - .L_75)
	.align		4
.L_75:
        /*01c0*/ 	.word	index@(_Z21coalescedMemoryAccessPfi)
        /*01c4*/ 	.word	0x00000000


	//----- nvinfo : EIATTR_MIN_STACK_SIZE
	.align		4
.L_76:
        /*01c8*/ 	.byte	0x04, 0x12
        /*01ca*/ 	.short	(.L_78 - .L_77)
	.align		4
.L_77:
        /*01cc*/ 	.word	index@(_Z19stridedMemoryAccessPfii)
        /*01d0*/ 	.word	0x00000000
.L_78:


//--------------------- .nv.compat                --------------------------
	.section	.nv.compat,"",@"SHT_CUDA_COMPAT_INFO"
	.align	4
        /*0000*/ 	.byte	0x02, 0x09, 0x00, 0x00, 0x02, 0x02, 0x01, 0x00, 0x02, 0x05, 0x05, 0x00, 0x03, 0x07, 0x01, 0x01
        /*0010*/ 	.byte	0x02, 0x03, 0x00, 0x00, 0x02, 0x06, 0x01, 0x00, 0x04, 0x0b, 0x08, 0x00, 0x09, 0x00, 0x00, 0x00
        /*0020*/ 	.byte	0x00, 0x00, 0x00, 0x00


//--------------------- .nv.info._Z18updateParticlesAoSP11ParticleAoSfi --------------------------
	.section	.nv.info._Z18updateParticlesAoSP11ParticleAoSfi,"",@"SHT_CUDA_INFO"
	.sectionflags	@""
	.align	4


	//----- nvinfo : EIATTR_CUDA_API_VERSION
	.align		4
        /*0000*/ 	.byte	0x04, 0x37
        /*0002*/ 	.short	(.L_80 - .L_79)
.L_79:
        /*0004*/ 	.word	0x00000082


	//----- nvinfo : EIATTR_KPARAM_INFO
	.align		4
.L_80:
        /*0008*/ 	.byte	0x04, 0x17
        /*000a*/ 	.short	(.L_82 - .L_81)
.L_81:
        /*000c*/ 	.word	0x00000000
        /*0010*/ 	.short	0x0002
        /*0012*/ 	.short	0x000c
        /*0014*/ 	.byte	0x00, 0xf0, 0x11, 0x00


	//----- nvinfo : EIATTR_KPARAM_INFO
	.align		4
.L_82:
        /*0018*/ 	.byte	0x04, 0x17
        /*001a*/ 	.short	(.L_84 - .L_83)
.L_83:
        /*001c*/ 	.word	0x00000000
        /*0020*/ 	.short	0x0001
        /*0022*/ 	.short	0x0008
        /*0024*/ 	.byte	0x00, 0xf0, 0x11, 0x00


	//----- nvinfo : EIATTR_KPARAM_INFO
	.align		4
.L_84:
        /*0028*/ 	.byte	0x04, 0x17
        /*002a*/ 	.short	(.L_86 - .L_85)
.L_85:
        /*002c*/ 	.word	0x00000000
        /*0030*/ 	.short	0x0000
        /*0032*/ 	.short	0x0000
        /*0034*/ 	.byte	0x00, 0xf5, 0x21, 0x00


	//----- nvinfo : EIATTR_SPARSE_MMA_MASK
	.align		4
.L_86:
        /*0038*/ 	.byte	0x03, 0x50
        /*003a*/ 	.short	0x0000


	//----- nvinfo : EIATTR_MAXREG_COUNT
	.align		4
        /*003c*/ 	.byte	0x03, 0x1b
        /*003e*/ 	.short	0x00ff


	//----- nvinfo : EIATTR_MERCURY_ISA_VERSION
	.align		4
        /*0040*/ 	.byte	0x03, 0x5f
        /*0042*/ 	.short	0x0101


	//----- nvinfo : EIATTR_VRC_CTA_INIT_COUNT
	.align		4
        /*0044*/ 	.byte	0x02, 0x4a
	.zero		1
	.zero		1


	//----- nvinfo : EIATTR_EXIT_INSTR_OFFSETS
	.align		4
        /*0048*/ 	.byte	0x04, 0x1c
        /*004a*/ 	.short	(.L_88 - .L_87)


	//   ....[0]....
.L_87:
        /*004c*/ 	.word	0x00000070


	//   ....[1]....
        /*0050*/ 	.word	0x00000180


	//----- nvinfo : EIATTR_CBANK_PARAM_SIZE
	.align		4
.L_88:
        /*0054*/ 	.byte	0x03, 0x19
        /*0056*/ 	.short	0x0010


	//----- nvinfo : EIATTR_PARAM_CBANK
	.align		4
        /*0058*/ 	.byte	0x04, 0x0a
        /*005a*/ 	.short	(.L_90 - .L_89)
	.align		4
.L_89:
        /*005c*/ 	.word	index@(.nv.constant0._Z18updateParticlesAoSP11ParticleAoSfi)
        /*0060*/ 	.short	0x0380
        /*0062*/ 	.short	0x0010


	//----- nvinfo : EIATTR_SW_WAR
	.align		4
.L_90:
        /*0064*/ 	.byte	0x04, 0x36
        /*0066*/ 	.short	(.L_92 - .L_91)
.L_91:
        /*0068*/ 	.word	0x00000008
.L_92:


//--------------------- .nv.info._Z18updateParticlesSoAPfS_S_S_S_S_fi --------------------------
	.section	.nv.info._Z18updateParticlesSoAPfS_S_S_S_S_fi,"",@"SHT_CUDA_INFO"
	.sectionflags	@""
	.align	4


	//----- nvinfo : EIATTR_CUDA_API_VERSION
	.align		4
        /*0000*/ 	.byte	0x04, 0x37
        /*0002*/ 	.short	(.L_94 - .L_93)
.L_93:
        /*0004*/ 	.word	0x00000082


	//----- nvinfo : EIATTR_KPARAM_INFO
	.align		4
.L_94:
        /*0008*/ 	.byte	0x04, 0x17
        /*000a*/ 	.short	(.L_96 - .L_95)
.L_95:
        /*000c*/ 	.word	0x00000000
        /*0010*/ 	.short	0x0007
        /*0012*/ 	.short	0x0034
        /*0014*/ 	.byte	0x00, 0xf0, 0x11, 0x00


	//----- nvinfo : EIATTR_KPARAM_INFO
	.align		4
.L_96:
        /*0018*/ 	.byte	0x04, 0x17
        /*001a*/ 	.short	(.L_98 - .L_97)
.L_97:
        /*001c*/ 	.word	0x00000000
        /*0020*/ 	.short	0x0006
        /*0022*/ 	.short	0x0030
        /*0024*/ 	.byte	0x00, 0xf0, 0x11, 0x00


	//----- nvinfo : EIATTR_KPARAM_INFO
	.align		4
.L_98:
        /*0028*/ 	.byte	0x04, 0x17
        /*002a*/ 	.short	(.L_100 - .L_99)
.L_99:
        /*002c*/ 	.word	0x00000000
        /*0030*/ 	.short	0x0005
        /*0032*/ 	.short	0x0028
        /*0034*/ 	.byte	0x00, 0xf5, 0x21, 0x00


	//----- nvinfo : EIATTR_KPARAM_INFO
	.align		4
.L_100:
        /*0038*/ 	.byte	0x04, 0x17
        /*003a*/ 	.short	(.L_102 - .L_101)
.L_101:
        /*003c*/ 	.word	0x00000000
        /*0040*/ 	.short	0x0004
        /*0042*/ 	.short	0x0020
        /*0044*/ 	.byte	0x00, 0xf5, 0x21, 0x00


	//----- nvinfo : EIATTR_KPARAM_INFO
	.align		4
.L_102:
        /*0048*/ 	.byte	0x04, 0x17
        /*004a*/ 	.short	(.L_104 - .L_103)
.L_103:
        /*004c*/ 	.word	0x00000000
        /*0050*/ 	.short	0x0003
        /*0052*/ 	.short	0x0018
        /*0054*/ 	.byte	0x00, 0xf5, 0x21, 0x00


	//----- nvinfo : EIATTR_KPARAM_INFO
	.align		4
.L_104:
        /*0058*/ 	.byte	0x04, 0x17
        /*005a*/ 	.short	(.L_106 - .L_105)
.L_105:
        /*005c*/ 	.word	0x00000000
        /*0060*/ 	.short	0x0002
        /*0062*/ 	.short	0x0010
        /*0064*/ 	.byte	0x00, 0xf5, 0x21, 0x00


	//----- nvinfo : EIATTR_KPARAM_INFO
	.align		4
.L_106:
        /*0068*/ 	.byte	0x04, 0x17
        /*006a*/ 	.short	(.L_108 - .L_107)
.L_107:
        /*006c*/ 	.word	0x00000000
        /*0070*/ 	.short	0x0001
        /*0072*/ 	.short	0x0008
        /*0074*/ 	.byte	0x00, 0xf5, 0x21, 0x00


	//----- nvinfo : EIATTR_KPARAM_INFO
	.align		4
.L_108:
        /*0078*/ 	.byte	0x04, 0x17
        /*007a*/ 	.short	(.L_110 - .L_109)
.L_109:
        /*007c*/ 	.word	0x00000000
        /*0080*/ 	.short	0x0000
        /*0082*/ 	.short	0x0000
        /*0084*/ 	.byte	0x00, 0xf5, 0x21, 0x00


	//----- nvinfo : EIATTR_SPARSE_MMA_MASK
	.align		4
.L_110:
        /*0088*/ 	.byte	0x03, 0x50
        /*008a*/ 	.short	0x0000


	//----- nvinfo : EIATTR_MAXREG_COUNT
	.align		4
        /*008c*/ 	.byte	0x03, 0x1b
        /*008e*/ 	.short	0x00ff


	//----- nvinfo : EIATTR_MERCURY_ISA_VERSION
	.align		4
        /*0090*/ 	.byte	0x03, 0x5f
        /*0092*/ 	.short	0x0101


	//----- nvinfo : EIATTR_VRC_CTA_INIT_COUNT
	.align		4
        /*0094*/ 	.byte	0x02, 0x4a
	.zero		1
	.zero		1


	//----- nvinfo : EIATTR_EXIT_INSTR_OFFSETS
	.align		4
        /*0098*/ 	.byte	0x04, 0x1c
        /*009a*/ 	.short	(.L_112 - .L_111)


	//   ....[0]....
.L_111:
        /*009c*/ 	.word	0x00000070


	//   ....[1]....
        /*00a0*/ 	.word	0x00000220


	//----- nvinfo : EIATTR_CBANK_PARAM_SIZE
	.align		4
.L_112:
        /*00a4*/ 	.byte	0x03, 0x19
        /*00a6*/ 	.short	0x0038


	//----- nvinfo : EIATTR_PARAM_CBANK
	.align		4
        /*00a8*/ 	.byte	0x04, 0x0a
        /*00aa*/ 	.short	(.L_114 - .L_113)
	.align		4
.L_113:
        /*00ac*/ 	.word	index@(.nv.constant0._Z18updateParticlesSoAPfS_S_S_S_S_fi)
        /*00b0*/ 	.short	0x0380
        /*00b2*/ 	.short	0x0038


	//----- nvinfo : EIATTR_SW_WAR
	.align		4
.L_114:
        /*00b4*/ 	.byte	0x04, 0x36
        /*00b6*/ 	.short	(.L_116 - .L_115)
.L_115:
        /*00b8*/ 	.word	0x00000008
.L_116:


//--------------------- .nv.info._Z14naiveMatrixMulPfS_S_i --------------------------
	.section	.nv.info._Z14naiveMatrixMulPfS_S_i,"",@"SHT_CUDA_INFO"
	.sectionflags	@""
	.align	4


	//----- nvinfo : EIATTR_CUDA_API_VERSION
	.align		4
        /*0000*/ 	.byte	0x04, 0x37
        /*0002*/ 	.short	(.L_118 - .L_117)
.L_117:
        /*0004*/ 	.word	0x00000082


	//----- nvinfo : EIATTR_KPARAM_INFO
	.align		4
.L_118:
        /*0008*/ 	.byte	0x04, 0x17
        /*000a*/ 	.short	(.L_120 - .L_119)
.L_119:
        /*000c*/ 	.word	0x00000000
        /*0010*/ 	.short	0x0003
        /*0012*/ 	.short	0x0018
        /*0014*/ 	.byte	0x00, 0xf0, 0x11, 0x00


	//----- nvinfo : EIATTR_KPARAM_INFO
	.align		4
.L_120:
        /*0018*/ 	.byte	0x04, 0x17
        /*001a*/ 	.short	(.L_122 - .L_121)
.L_121:
        /*001c*/ 	.word	0x00000000
        /*0020*/ 	.short	0x0002
        /*0022*/ 	.short	0x0010
        /*0024*/ 	.byte	0x00, 0xf5, 0x21, 0x00


	//----- nvinfo : EIATTR_KPARAM_INFO
	.align		4
.L_122:
        /*0028*/ 	.byte	0x04, 0x17
        /*002a*/ 	.short	(.L_124 - .L_123)
.L_123:
        /*002c*/ 	.word	0x00000000
        /*0030*/ 	.short	0x0001
        /*0032*/ 	.short	0x0008
        /*0034*/ 	.byte	0x00, 0xf5, 0x21, 0x00


	//----- nvinfo : EIATTR_KPARAM_INFO
	.align		4
.L_124:
        /*0038*/ 	.byte	0x04, 0x17
        /*003a*/ 	.short	(.L_126 - .L_125)
.L_125:
        /*003c*/ 	.word	0x00000000
        /*0040*/ 	.short	0x0000
        /*0042*/ 	.short	0x0000
        /*0044*/ 	.byte	0x00, 0xf5, 0x21, 0x00


	//----- nvinfo : EIATTR_SPARSE_MMA_MASK
	.align		4
.L_126:
        /*0048*/ 	.byte	0x03, 0x50
        /*004a*/ 	.short	0x0000


	//----- nvinfo : EIATTR_MAXREG_COUNT
	.align		4
        /*004c*/ 	.byte	0x03, 0x1b
        /*004e*/ 	.short	0x00ff


	//----- nvinfo : EIATTR_MERCURY_ISA_VERSION
	.align		4
        /*0050*/ 	.byte	0x03, 0x5f
        /*0052*/ 	.short	0x0101


	//----- nvinfo : EIATTR_VRC_CTA_INIT_COUNT
	.align		4
        /*0054*/ 	.byte	0x02, 0x4a
	.zero		1
	.zero		1


	//----- nvinfo : EIATTR_EXIT_INSTR_OFFSETS
	.align		4
        /*0058*/ 	.byte	0x04, 0x1c
        /*005a*/ 	.short	(.L_128 - .L_127)


	//   ....[0]....
.L_127:
        /*005c*/ 	.word	0x000000c0


	//   ....[1]....
        /*0060*/ 	.word	0x00000a90


	//----- nvinfo : EIATTR_CBANK_PARAM_SIZE
	.align		4
.L_128:
        /*0064*/ 	.byte	0x03, 0x19
        /*0066*/ 	.short	0x001c


	//----- nvinfo : EIATTR_PARAM_CBANK
	.align		4
        /*0068*/ 	.byte	0x04, 0x0a
        /*006a*/ 	.short	(.L_130 - .L_129)
	.align		4
.L_129:
        /*006c*/ 	.word	index@(.nv.constant0._Z14naiveMatrixMulPfS_S_i)
        /*0070*/ 	.short	0x0380
        /*0072*/ 	.short	0x001c


	//----- nvinfo : EIATTR_SW_WAR
	.align		4
.L_130:
        /*0074*/ 	.byte	0x04, 0x36
        /*0076*/ 	.short	(.L_132 - .L_131)
.L_131:
        /*0078*/ 	.word	0x00000008
.L_132:


//--------------------- .nv.info._Z14tiledMatrixMulPfS_S_i --------------------------
	.section	.nv.info._Z14tiledMatrixMulPfS_S_i,"",@"SHT_CUDA_INFO"
	.sectionflags	@""
	.align	4


	//----- nvinfo : EIATTR_CUDA_API_VERSION
	.align		4
        /*0000*/ 	.byte	0x04, 0x37
        /*0002*/ 	.short	(.L_134 - .L_133)
.L_133:
        /*0004*/ 	.word	0x00000082


	//----- nvinfo : EIATTR_KPARAM_INFO
	.align		4
.L_134:
        /*0008*/ 	.byte	0x04, 0x17
        /*000a*/ 	.short	(.L_136 - .L_135)
.L_135:
        /*000c*/ 	.word	0x00000000
        /*0010*/ 	.short	0x0003
        /*0012*/ 	.short	0x0018
        /*0014*/ 	.byte	0x00, 0xf0, 0x11, 0x00


	//----- nvinfo : EIATTR_KPARAM_INFO
	.align		4
.L_136:
        /*0018*/ 	.byte	0x04, 0x17
        /*001a*/ 	.short	(.L_138 - .L_137)
.L_137:
        /*001c*/ 	.word	0x00000000
        /*0020*/ 	.short	0x0002
        /*0022*/ 	.short	0x0010
        /*0024*/ 	.byte	0x00, 0xf5, 0x21, 0x00


	//----- nvinfo : EIATTR_KPARAM_INFO
	.align		4
.L_138:
        /*0028*/ 	.byte	0x04, 0x17
        /*002a*/ 	.short	(.L_140 - .L_139)
.L_139:
        /*002c*/ 	.word	0x00000000
        /*0030*/ 	.short	0x0001
        /*0032*/ 	.short	0x0008
        /*0034*/ 	.byte	0x00, 0xf5, 0x21, 0x00


	//----- nvinfo : EIATTR_KPARAM_INFO
	.align		4
.L_140:
        /*0038*/ 	.byte	0x04, 0x17
        /*003a*/ 	.short	(.L_142 - .L_141)
.L_141:
        /*003c*/ 	.word	0x00000000
        /*0040*/ 	.short	0x0000
        /*0042*/ 	.short	0x0000
        /*0044*/ 	.byte	0x00, 0xf5, 0x21, 0x00


	//----- nvinfo : EIATTR_SPARSE_MMA_MASK
	.align		4
.L_142:
        /*0048*/ 	.byte	0x03, 0x50
        /*004a*/ 	.short	0x0000


	//----- nvinfo : EIATTR_MAXREG_COUNT
	.align		4
        /*004c*/ 	.byte	0x03, 0x1b
        /*004e*/ 	.short	0x00ff


	//----- nvinfo : EIATTR_NUM_BARRIERS
	.align		4
        /*0050*/ 	.byte	0x02, 0x4c
        /*0052*/ 	.byte	0x01
	.zero		1


	//----- nvinfo : EIATTR_MERCURY_ISA_VERSION
	.align		4
        /*0054*/ 	.byte	0x03, 0x5f
        /*0056*/ 	.short	0x0101


	//----- nvinfo : EIATTR_VRC_CTA_INIT_COUNT
	.align		4
        /*0058*/ 	.byte	0x02, 0x4a
	.zero		1
	.zero		1


	//----- nvinfo : EIATTR_EXIT_INSTR_OFFSETS
	.align		4
        /*005c*/ 	.byte	0x04, 0x1c
        /*005e*/ 	.short	(.L_144 - .L_143)


	//   ....[0]....
.L_143:
        /*0060*/ 	.word	0x00000800


	//   ....[1]....
        /*0064*/ 	.word	0x00000850


	//----- nvinfo : EIATTR_CBANK_PARAM_SIZE
	.align		4
.L_144:
        /*0068*/ 	.byte	0x03, 0x19
        /*006a*/ 	.short	0x001c


	//----- nvinfo : EIATTR_PARAM_CBANK
	.align		4
        /*006c*/ 	.byte	0x04, 0x0a
        /*006e*/ 	.short	(.L_146 - .L_145)
	.align		4
.L_145:
        /*0070*/ 	.word	index@(.nv.constant0._Z14tiledMatrixMulPfS_S_i)
        /*0074*/ 	.short	0x0380
        /*0076*/ 	.short	0x001c


	//----- nvinfo : EIATTR_SW_WAR
	.align		4
.L_146:
        /*0078*/ 	.byte	0x04, 0x36
        /*007a*/ 	.short	(.L_148 - .L_147)
.L_147:
        /*007c*/ 	.word	0x00000008
.L_148:


//--------------------- .nv.info._Z24globalMemoryLookupKernelPfS_i --------------------------
	.section	.nv.info._Z24globalMemoryLookupKernelPfS_i,"",@"SHT_CUDA_INFO"
	.sectionflags	@""
	.align	4


	//----- nvinfo : EIATTR_CUDA_API_VERSION
	.align		4
        /*0000*/ 	.byte	0x04, 0x37
        /*0002*/ 	.short	(.L_150 - .L_149)
.L_149:
        /*0004*/ 	.word	0x00000082


	//----- nvinfo : EIATTR_KPARAM_INFO
	.align		4
.L_150:
        /*0008*/ 	.byte	0x04, 0x17
        /*000a*/ 	.short	(.L_152 - .L_151)
.L_151:
        /*000c*/ 	.word	0x00000000
        /*0010*/ 	.short	0x0002
        /*0012*/ 	.short	0x0010
        /*0014*/ 	.byte	0x00, 0xf0, 0x11, 0x00


	//----- nvinfo : EIATTR_KPARAM_INFO
	.align		4
.L_152:
        /*0018*/ 	.byte	0x04, 0x17
        /*001a*/ 	.short	(.L_154 - .L_153)
.L_153:
        /*001c*/ 	.word	0x00000000
        /*0020*/ 	.short	0x0001
        /*0022*/ 	.short	0x0008
        /*0024*/ 	.byte	0x00, 0xf5, 0x21, 0x00


	//----- nvinfo : EIATTR_KPARAM_INFO
	.align		4
.L_154:
        /*0028*/ 	.byte	0x04, 0x17
        /*002a*/ 	.short	(.L_156 - .L_155)
.L_155:
        /*002c*/ 	.word	0x00000000
        /*0030*/ 	.short	0x0000
        /*0032*/ 	.short	0x0000
        /*0034*/ 	.byte	0x00, 0xf5, 0x21, 0x00


	//----- nvinfo : EIATTR_SPARSE_MMA_MASK
	.align		4
.L_156:
        /*0038*/ 	.byte	0x03, 0x50
        /*003a*/ 	.short	0x0000


	//----- nvinfo : EIATTR_MAXREG_COUNT
	.align		4
        /*003c*/ 	.byte	0x03, 0x1b
        /*003e*/ 	.short	0x00ff


	//----- nvinfo : EIATTR_MERCURY_ISA_VERSION
	.align		4
        /*0040*/ 	.byte	0x03, 0x5f
        /*0042*/ 	.short	0x0101


	//----- nvinfo : EIATTR_VRC_CTA_INIT_COUNT
	.align		4
        /*0044*/ 	.byte	0x02, 0x4a
	.zero		1
	.zero		1


	//----- nvinfo : EIATTR_EXIT_INSTR_OFFSETS
	.align		4
        /*0048*/ 	.byte	0x04, 0x1c
        /*004a*/ 	.short	(.L_158 - .L_157)


	//   ....[0]....
.L_157:
        /*004c*/ 	.word	0x00000070


	//   ....[1]....
        /*0050*/ 	.word	0x00000170


	//----- nvinfo : EIATTR_CBANK_PARAM_SIZE
	.align		4
.L_158:
        /*0054*/ 	.byte	0x03, 0x19
        /*0056*/ 	.short	0x0014


	//----- nvinfo : EIATTR_PARAM_CBANK
	.align		4
        /*0058*/ 	.byte	0x04, 0x0a
        /*005a*/ 	.short	(.L_160 - .L_159)
	.align		4
.L_159:
        /*005c*/ 	.word	index@(.nv.constant0._Z24globalMemoryLookupKernelPfS_i)
        /*0060*/ 	.short	0x0380
        /*0062*/ 	.short	0x0014


	//----- nvinfo : EIATTR_SW_WAR
	.align		4
.L_160:
        /*0064*/ 	.byte	0x04, 0x36
        /*0066*/ 	.short	(.L_162 - .L_161)
.L_161:
        /*0068*/ 	.word	0x00000008
.L_162:


//--------------------- .nv.info._Z20constantMemoryKernelPfi --------------------------
	.section	.nv.info._Z20constantMemoryKernelPfi,"",@"SHT_CUDA_INFO"
	.sectionflags	@""
	.align	4


	//----- nvinfo : EIATTR_CUDA_API_VERSION
	.align		4
        /*0000*/ 	.byte	0x04, 0x37
        /*0002*/ 	.short	(.L_164 - .L_163)
.L_163:
        /*0004*/ 	.word	0x00000082


	//----- nvinfo : EIATTR_KPARAM_INFO
	.align		4
.L_164:
        /*0008*/ 	.byte	0x04, 0x17
        /*000a*/ 	.short	(.L_166 - .L_165)
.L_165:
        /*000c*/ 	.word	0x00000000
        /*0010*/ 	.short	0x0001
        /*0012*/ 	.short	0x0008
        /*0014*/ 	.byte	0x00, 0xf0, 0x11, 0x00


	//----- nvinfo : EIATTR_KPARAM_INFO
	.align		4
.L_166:
        /*0018*/ 	.byte	0x04, 0x17
        /*001a*/ 	.short	(.L_168 - .L_167)
.L_167:
        /*001c*/ 	.word	0x00000000
        /*0020*/ 	.short	0x0000
        /*0022*/ 	.short	0x0000
        /*0024*/ 	.byte	0x00, 0xf5, 0x21, 0x00


	//----- nvinfo : EIATTR_SPARSE_MMA_MASK
	.align		4
.L_168:
        /*0028*/ 	.byte	0x03, 0x50
        /*002a*/ 	.short	0x0000


	//----- nvinfo : EIATTR_MAXREG_COUNT
	.align		4
        /*002c*/ 	.byte	0x03, 0x1b
        /*002e*/ 	.short	0x00ff


	//----- nvinfo : EIATTR_MERCURY_ISA_VERSION
	.align		4
        /*0030*/ 	.byte	0x03, 0x5f
        /*0032*/ 	.short	0x0101


	//----- nvinfo : EIATTR_VRC_CTA_INIT_COUNT
	.align		4
        /*0034*/ 	.byte	0x02, 0x4a
	.zero		1
	.zero		1


	//----- nvinfo : EIATTR_EXIT_INSTR_OFFSETS
	.align		4
        /*0038*/ 	.byte	0x04, 0x1c
        /*003a*/ 	.short	(.L_170 - .L_169)


	//   ....[0]....
.L_169:
        /*003c*/ 	.word	0x00000070


	//   ....[1]....
        /*0040*/ 	.word	0x00000160


	//----- nvinfo : EIATTR_CBANK_PARAM_SIZE
	.align		4
.L_170:
        /*0044*/ 	.byte	0x03, 0x19
        /*0046*/ 	.short	0x000c


	//----- nvinfo : EIATTR_PARAM_CBANK
	.align		4
        /*0048*/ 	.byte	0x04, 0x0a
        /*004a*/ 	.short	(.L_172 - .L_171)
	.align		4
.L_171:
        /*004c*/ 	.word	index@(.nv.constant0._Z20constantMemoryKernelPfi)
        /*0050*/ 	.short	0x0380
        /*0052*/ 	.short	0x000c


	//----- nvinfo : EIATTR_SW_WAR
	.align		4
.L_172:
        /*0054*/ 	.byte	0x04, 0x36
        /*0056*/ 	.short	(.L_174 - .L_173)
.L_173:
        /*0058*/ 	.word	0x00000008
.L_174:


//--------------------- .nv.info._Z20noBankConflictKernelPfS_i --------------------------
	.section	.nv.info._Z20noBankConflictKernelPfS_i,"",@"SHT_CUDA_INFO"
	.sectionflags	@""
	.align	4


	//----- nvinfo : EIATTR_CUDA_API_VERSION
	.align		4
        /*0000*/ 	.byte	0x04, 0x37
        /*0002*/ 	.short	(.L_176 - .L_175)
.L_175:
        /*0004*/ 	.word	0x00000082


	//----- nvinfo : EIATTR_KPARAM_INFO
	.align		4
.L_176:
        /*0008*/ 	.byte	0x04, 0x17
        /*000a*/ 	.short	(.L_178 - .L_177)
.L_177:
        /*000c*/ 	.word	0x00000000
        /*0010*/ 	.short	0x0002
        /*0012*/ 	.short	0x0010
        /*0014*/ 	.byte	0x00, 0xf0, 0x11, 0x00


	//----- nvinfo : EIATTR_KPARAM_INFO
	.align		4
.L_178:
        /*0018*/ 	.byte	0x04, 0x17
        /*001a*/ 	.short	(.L_180 - .L_179)
.L_179:
        /*001c*/ 	.word	0x00000000
        /*0020*/ 	.short	0x0001
        /*0022*/ 	.short	0x0008
        /*0024*/ 	.byte	0x00, 0xf5, 0x21, 0x00


	//----- nvinfo : EIATTR_KPARAM_INFO
	.align		4
.L_180:
        /*0028*/ 	.byte	0x04, 0x17
        /*002a*/ 	.short	(.L_182 - .L_181)
.L_181:
        /*002c*/ 	.word	0x00000000
        /*0030*/ 	.short	0x0000
        /*0032*/ 	.short	0x0000
        /*0034*/ 	.byte	0x00, 0xf5, 0x21, 0x00


	//----- nvinfo : EIATTR_SPARSE_MMA_MASK
	.align		4
.L_182:
        /*0038*/ 	.byte	0x03, 0x50
        /*003a*/ 	.short	0x0000


	//----- nvinfo : EIATTR_MAXREG_COUNT
	.align		4
        /*003c*/ 	.byte	0x03, 0x1b
        /*003e*/ 	.short	0x00ff


	//----- nvinfo : EIATTR_NUM_BARRIERS
	.align		4
        /*0040*/ 	.byte	0x02, 0x4c
        /*0042*/ 	.byte	0x01
	.zero		1


	//----- nvinfo : EIATTR_MERCURY_ISA_VERSION
	.align		4
        /*0044*/ 	.byte	0x03, 0x5f
        /*0046*/ 	.short	0x0101


	//----- nvinfo : EIATTR_VRC_CTA_INIT_COUNT
	.align		4
        /*0048*/ 	.byte	0x02, 0x4a
	.zero		1
	.zero		1


	//----- nvinfo : EIATTR_EXIT_INSTR_OFFSETS
	.align		4
        /*004c*/ 	.byte	0x04, 0x1c
        /*004e*/ 	.short	(.L_184 - .L_183)


	//   ....[0]....
.L_183:
        /*0050*/ 	.word	0x00000130


	//   ....[1]....
        /*0054*/ 	.word	0x00000180


	//----- nvinfo : EIATTR_CBANK_PARAM_SIZE
	.align		4
.L_184:
        /*0058*/ 	.byte	0x03, 0x19
        /*005a*/ 	.short	0x0014


	//----- nvinfo : EIATTR_PARAM_CBANK
	.align		4
        /*005c*/ 	.byte	0x04, 0x0a
        /*005e*/ 	.short	(.L_186 - .L_185)
	.align		4
.L_185:
        /*0060*/ 	.word	index@(.nv.constant0._Z20noBankConflictKernelPfS_i)
        /*0064*/ 	.short	0x0380
        /*0066*/ 	.short	0x0014


	//----- nvinfo : EIATTR_SW_WAR
	.align		4
.L_186:
        /*0068*/ 	.byte	0x04, 0x36
        /*006a*/ 	.short	(.L_188 - .L_187)
.L_187:
        /*006c*/ 	.word	0x00000008
.L_188:


//--------------------- .nv.info._Z18bankConflictKernelPfS_i --------------------------
	.section	.nv.info._Z18bankConflictKernelPfS_i,"",@"SHT_CUDA_INFO"
	.sectionflags	@""
	.align	4


	//----- nvinfo : EIATTR_CUDA_API_VERSION
	.align		4
        /*0000*/ 	.byte	0x04, 0x37
        /*0002*/ 	.short	(.L_190 - .L_189)
.L_189:
        /*0004*/ 	.word	0x00000082


	//----- nvinfo : EIATTR_KPARAM_INFO
	.align		4
.L_190:
        /*0008*/ 	.byte	0x04, 0x17
        /*000a*/ 	.short	(.L_192 - .L_191)
.L_191:
        /*000c*/ 	.word	0x00000000
        /*0010*/ 	.short	0x0002
        /*0012*/ 	.short	0x0010
        /*0014*/ 	.byte	0x00, 0xf0, 0x11, 0x00


	//----- nvinfo : EIATTR_KPARAM_INFO
	.align		4
.L_192:
        /*0018*/ 	.byte	0x04, 0x17
        /*001a*/ 	.short	(.L_194 - .L_193)
.L_193:
        /*001c*/ 	.word	0x00000000
        /*0020*/ 	.short	0x0001
        /*0022*/ 	.short	0x0008
        /*0024*/ 	.byte	0x00, 0xf5, 0x21, 0x00


	//----- nvinfo : EIATTR_KPARAM_INFO
	.align		4
.L_194:
        /*0028*/ 	.byte	0x04, 0x17
        /*002a*/ 	.short	(.L_196 - .L_195)
.L_195:
        /*002c*/ 	.word	0x00000000
        /*0030*/ 	.short	0x0000
        /*0032*/ 	.short	0x0000
        /*0034*/ 	.byte	0x00, 0xf5, 0x21, 0x00


	//----- nvinfo : EIATTR_SPARSE_MMA_MASK
	.align		4
.L_196:
        /*0038*/ 	.byte	0x03, 0x50
        /*003a*/ 	.short	0x0000


	//----- nvinfo : EIATTR_MAXREG_COUNT
	.align		4
        /*003c*/ 	.byte	0x03, 0x1b
        /*003e*/ 	.short	0x00ff


	//----- nvinfo : EIATTR_NUM_BARRIERS
	.align		4
        /*0040*/ 	.byte	0x02, 0x4c
        /*0042*/ 	.byte	0x01
	.zero		1


	//----- nvinfo : EIATTR_MERCURY_ISA_VERSION
	.align		4
        /*0044*/ 	.byte	0x03, 0x5f
        /*0046*/ 	.short	0x0101


	//----- nvinfo : EIATTR_VRC_CTA_INIT_COUNT
	.align		4
        /*0048*/ 	.byte	0x02, 0x4a
	.zero		1
	.zero		1


	//----- nvinfo : EIATTR_EXIT_INSTR_OFFSETS
	.align		4
        /*004c*/ 	.byte	0x04, 0x1c
        /*004e*/ 	.short	(.L_198 - .L_197)


	//   ....[0]....
.L_197:
        /*0050*/ 	.word	0x00000150


	//   ....[1]....
        /*0054*/ 	.word	0x00000190


	//----- nvinfo : EIATTR_CBANK_PARAM_SIZE
	.align		4
.L_198:
        /*0058*/ 	.byte	0x03, 0x19
        /*005a*/ 	.short	0x0014


	//----- nvinfo : EIATTR_PARAM_CBANK
	.align		4
        /*005c*/ 	.byte	0x04, 0x0a
        /*005e*/ 	.short	(.L_200 - .L_199)
	.align		4
.L_199:
        /*0060*/ 	.word	index@(.nv.constant0._Z18bankConflictKernelPfS_i)
        /*0064*/ 	.short	0x0380
        /*0066*/ 	.short	0x0014


	//----- nvinfo : EIATTR_SW_WAR
	.align		4
.L_200:
        /*0068*/ 	.byte	0x04, 0x36
        /*006a*/ 	.short	(.L_202 - .L_201)
.L_201:
        /*006c*/ 	.word	0x00000008
.L_202:


//--------------------- .nv.info._Z14tiledTransposePfS_ii --------------------------
	.section	.nv.info._Z14tiledTransposePfS_ii,"",@"SHT_CUDA_INFO"
	.sectionflags	@""
	.align	4


	//----- nvinfo : EIATTR_CUDA_API_VERSION
	.align		4
        /*0000*/ 	.byte	0x04, 0x37
        /*0002*/ 	.short	(.L_204 - .L_203)
.L_203:
        /*0004*/ 	.word	0x00000082


	//----- nvinfo : EIATTR_KPARAM_INFO
	.align		4
.L_204:
        /*0008*/ 	.byte	0x04, 0x17
        /*000a*/ 	.short	(.L_206 - .L_205)
.L_205:
        /*000c*/ 	.word	0x00000000
        /*0010*/ 	.short	0x0003
        /*0012*/ 	.short	0x0014
        /*0014*/ 	.byte	0x00, 0xf0, 0x11, 0x00


	//----- nvinfo : EIATTR_KPARAM_INFO
	.align		4
.L_206:
        /*0018*/ 	.byte	0x04, 0x17
        /*001a*/ 	.short	(.L_208 - .L_207)
.L_207:
        /*001c*/ 	.word	0x00000000
        /*0020*/ 	.short	0x0002
        /*0022*/ 	.short	0x0010
        /*0024*/ 	.byte	0x00, 0xf0, 0x11, 0x00


	//----- nvinfo : EIATTR_KPARAM_INFO
	.align		4
.L_208:
        /*0028*/ 	.byte	0x04, 0x17
        /*002a*/ 	.short	(.L_210 - .L_209)
.L_209:
        /*002c*/ 	.word	0x00000000
        /*0030*/ 	.short	0x0001
        /*0032*/ 	.short	0x0008
        /*0034*/ 	.byte	0x00, 0xf5, 0x21, 0x00


	//----- nvinfo : EIATTR_KPARAM_INFO
	.align		4
.L_210:
        /*0038*/ 	.byte	0x04, 0x17
        /*003a*/ 	.short	(.L_212 - .L_211)
.L_211:
        /*003c*/ 	.word	0x00000000
        /*0040*/ 	.short	0x0000
        /*0042*/ 	.short	0x0000
        /*0044*/ 	.byte	0x00, 0xf5, 0x21, 0x00


	//----- nvinfo : EIATTR_SPARSE_MMA_MASK
	.align		4
.L_212:
        /*0048*/ 	.byte	0x03, 0x50
        /*004a*/ 	.short	0x0000


	//----- nvinfo : EIATTR_MAXREG_COUNT
	.align		4
        /*004c*/ 	.byte	0x03, 0x1b
        /*004e*/ 	.short	0x00ff


	//----- nvinfo : EIATTR_NUM_BARRIERS
	.align		4
        /*0050*/ 	.byte	0x02, 0x4c
        /*0052*/ 	.byte	0x01
	.zero		1


	//----- nvinfo : EIATTR_MERCURY_ISA_VERSION
	.align		4
        /*0054*/ 	.byte	0x03, 0x5f
        /*0056*/ 	.short	0x0101


	//----- nvinfo : EIATTR_VRC_CTA_INIT_COUNT
	.align		4
        /*0058*/ 	.byte	0x02, 0x4a
	.zero		1
	.zero		1


	//----- nvinfo : EIATTR_EXIT_INSTR_OFFSETS
	.align		4
        /*005c*/ 	.byte	0x04, 0x1c
        /*005e*/ 	.short	(.L_214 - .L_213)


	//   ....[0]....
.L_213:
        /*0060*/ 	.word	0x000001a0


	//   ....[1]....
        /*0064*/ 	.word	0x00000250


	//----- nvinfo : EIATTR_CBANK_PARAM_SIZE
	.align		4
.L_214:
        /*0068*/ 	.byte	0x03, 0x19
        /*006a*/ 	.short	0x0018


	//----- nvinfo : EIATTR_PARAM_CBANK
	.align		4
        /*006c*/ 	.byte	0x04, 0x0a
        /*006e*/ 	.short	(.L_216 - .L_215)
	.align		4
.L_215:
        /*0070*/ 	.word	index@(.nv.constant0._Z14tiledTransposePfS_ii)
        /*0074*/ 	.short	0x0380
        /*0076*/ 	.short	0x0018


	//----- nvinfo : EIATTR_SW_WAR
	.align		4
.L_216:
        /*0078*/ 	.byte	0x04, 0x36
        /*007a*/ 	.short	(.L_218 - .L_217)
.L_217:
        /*007c*/ 	.word	0x00000008
.L_218:


//--------------------- .nv.info._Z14naiveTransposePfS_ii --------------------------
	.section	.nv.info._Z14naiveTransposePfS_ii,"",@"SHT_CUDA_INFO"
	.sectionflags	@""
	.align	4


	//----- nvinfo : EIATTR_CUDA_API_VERSION
	.align		4
        /*0000*/ 	.byte	0x04, 0x37
        /*0002*/ 	.short	(.L_220 - .L_219)
.L_219:
        /*0004*/ 	.word	0x00000082


	//----- nvinfo : EIATTR_KPARAM_INFO
	.align		4
.L_220:
        /*0008*/ 	.byte	0x04, 0x17
        /*000a*/ 	.short	(.L_222 - .L_221)
.L_221:
        /*000c*/ 	.word	0x00000000
        /*0010*/ 	.short	0x0003
        /*0012*/ 	.short	0x0014
        /*0014*/ 	.byte	0x00, 0xf0, 0x11, 0x00


	//----- nvinfo : EIATTR_KPARAM_INFO
	.align		4
.L_222:
        /*0018*/ 	.byte	0x04, 0x17
        /*001a*/ 	.short	(.L_224 - .L_223)
.L_223:
        /*001c*/ 	.word	0x00000000
        /*0020*/ 	.short	0x0002
        /*0022*/ 	.short	0x0010
        /*0024*/ 	.byte	0x00, 0xf0, 0x11, 0x00


	//----- nvinfo : EIATTR_KPARAM_INFO
	.align		4
.L_224:
        /*0028*/ 	.byte	0x04, 0x17
        /*002a*/ 	.short	(.L_226 - .L_225)
.L_225:
        /*002c*/ 	.word	0x00000000
        /*0030*/ 	.short	0x0001
        /*0032*/ 	.short	0x0008
        /*0034*/ 	.byte	0x00, 0xf5, 0x21, 0x00


	//----- nvinfo : EIATTR_KPARAM_INFO
	.align		4
.L_226:
        /*0038*/ 	.byte	0x04, 0x17
        /*003a*/ 	.short	(.L_228 - .L_227)
.L_227:
        /*003c*/ 	.word	0x00000000
        /*0040*/ 	.short	0x0000
        /*0042*/ 	.short	0x0000
        /*0044*/ 	.byte	0x00, 0xf5, 0x21, 0x00


	//----- nvinfo : EIATTR_SPARSE_MMA_MASK
	.align		4
.L_228:
        /*0048*/ 	.byte	0x03, 0x50
        /*004a*/ 	.short	0x0000


	//----- nvinfo : EIATTR_MAXREG_COUNT
	.align		4
        /*004c*/ 	.byte	0x03, 0x1b
        /*004e*/ 	.short	0x00ff


	//----- nvinfo : EIATTR_MERCURY_ISA_VERSION
	.align		4
        /*0050*/ 	.byte	0x03, 0x5f
        /*0052*/ 	.short	0x0101


	//----- nvinfo : EIATTR_VRC_CTA_INIT_COUNT
	.align		4
        /*0054*/ 	.byte	0x02, 0x4a
	.zero		1
	.zero		1


	//----- nvinfo : EIATTR_EXIT_INSTR_OFFSETS
	.align		4
        /*0058*/ 	.byte	0x04, 0x1c
        /*005a*/ 	.short	(.L_230 - .L_229)


	//   ....[0]....
.L_229:
        /*005c*/ 	.word	0x000000c0


	//   ....[1]....
        /*0060*/ 	.word	0x00000160


	//----- nvinfo : EIATTR_CBANK_PARAM_SIZE
	.align		4
.L_230:
        /*0064*/ 	.byte	0x03, 0x19
        /*0066*/ 	.short	0x0018


	//----- nvinfo : EIATTR_PARAM_CBANK
	.align		4
        /*0068*/ 	.byte	0x04, 0x0a
        /*006a*/ 	.short	(.L_232 - .L_231)
	.align		4
.L_231:
        /*006c*/ 	.word	index@(.nv.constant0._Z14naiveTransposePfS_ii)
        /*0070*/ 	.short	0x0380
        /*0072*/ 	.short	0x0018


	//----- nvinfo : EIATTR_SW_WAR
	.align		4
.L_232:
        /*0074*/ 	.byte	0x04, 0x36
        /*0076*/ 	.short	(.L_234 - .L_233)
.L_233:
        /*0078*/ 	.word	0x00000008
.L_234:


//--------------------- .nv.info._Z22vectorizedMemoryAccessP6float4i --------------------------
	.section	.nv.info._Z22vectorizedMemoryAccessP6float4i,"",@"SHT_CUDA_INFO"
	.sectionflags	@""
	.align	4


	//----- nvinfo : EIATTR_CUDA_API_VERSION
	.align		4
        /*0000*/ 	.byte	0x04, 0x37
        /*0002*/ 	.short	(.L_236 - .L_235)
.L_235:
        /*0004*/ 	.word	0x00000082


	//----- nvinfo : EIATTR_KPARAM_INFO
	.align		4
.L_236:
        /*0008*/ 	.byte	0x04, 0x17
        /*000a*/ 	.short	(.L_238 - .L_237)
.L_237:
        /*000c*/ 	.word	0x00000000
        /*0010*/ 	.short	0x0001
        /*0012*/ 	.short	0x0008
        /*0014*/ 	.byte	0x00, 0xf0, 0x11, 0x00


	//----- nvinfo : EIATTR_KPARAM_INFO
	.align		4
.L_238:
        /*0018*/ 	.byte	0x04, 0x17
        /*001a*/ 	.short	(.L_240 - .L_239)
.L_239:
        /*001c*/ 	.word	0x00000000
        /*0020*/ 	.short	0x0000
        /*0022*/ 	.short	0x0000
        /*0024*/ 	.byte	0x00, 0xf5, 0x21, 0x00


	//----- nvinfo : EIATTR_SPARSE_MMA_MASK
	.align		4
.L_240:
        /*0028*/ 	.byte	0x03, 0x50
        /*002a*/ 	.short	0x0000


	//----- nvinfo : EIATTR_MAXREG_COUNT
	.align		4
        /*002c*/ 	.byte	0x03, 0x1b
        /*002e*/ 	.short	0x00ff


	//----- nvinfo : EIATTR_MERCURY_ISA_VERSION
	.align		4
        /*0030*/ 	.byte	0x03, 0x5f
        /*0032*/ 	.short	0x0101


	//----- nvinfo : EIATTR_VRC_CTA_INIT_COUNT
	.align		4
        /*0034*/ 	.byte	0x02, 0x4a
	.zero		1
	.zero		1


	//----- nvinfo : EIATTR_EXIT_INSTR_OFFSETS
	.align		4
        /*0038*/ 	.byte	0x04, 0x1c
        /*003a*/ 	.short	(.L_242 - .L_241)


	//   ....[0]....
.L_241:
        /*003c*/ 	.word	0x00000070


	//   ....[1]....
        /*0040*/ 	.word	0x00000120


	//----- nvinfo : EIATTR_CBANK_PARAM_SIZE
	.align		4
.L_242:
        /*0044*/ 	.byte	0x03, 0x19
        /*0046*/ 	.short	0x000c


	//----- nvinfo : EIATTR_PARAM_CBANK
	.align		4
        /*0048*/ 	.byte	0x04, 0x0a
        /*004a*/ 	.short	(.L_244 - .L_243)
	.align		4
.L_243:
        /*004c*/ 	.word	index@(.nv.constant0._Z22vectorizedMemoryAccessP6float4i)
        /*0050*/ 	.short	0x0380
        /*0052*/ 	.short	0x000c


	//----- nvinfo : EIATTR_SW_WAR
	.align		4
.L_244:
        /*0054*/ 	.byte	0x04, 0x36
        /*0056*/ 	.short	(.L_246 - .L_245)
.L_245:
        /*0058*/ 	.word	0x00000008
.L_246:


//--------------------- .nv.info._Z21coalescedMemoryAccessPfi --------------------------
	.section	.nv.info._Z21coalescedMemoryAccessPfi,"",@"SHT_CUDA_INFO"
	.sectionflags	@""
	.align	4


	//----- nvinfo : EIATTR_CUDA_API_VERSION
	.align		4
        /*0000*/ 	.byte	0x04, 0x37
        /*0002*/ 	.short	(.L_248 - .L_247)
.L_247:
        /*0004*/ 	.word	0x00000082


	//----- nvinfo : EIATTR_KPARAM_INFO
	.align		4
.L_248:
        /*0008*/ 	.byte	0x04, 0x17
        /*000a*/ 	.short	(.L_250 - .L_249)
.L_249:
        /*000c*/ 	.word	0x00000000
        /*0010*/ 	.short	0x0001
        /*0012*/ 	.short	0x0008
        /*0014*/ 	.byte	0x00, 0xf0, 0x11, 0x00


	//----- nvinfo : EIATTR_KPARAM_INFO
	.align		4
.L_250:
        /*0018*/ 	.byte	0x04, 0x17
        /*001a*/ 	.short	(.L_252 - .L_251)
.L_251:
        /*001c*/ 	.word	0x00000000
        /*0020*/ 	.short	0x0000
        /*0022*/ 	.short	0x0000
        /*0024*/ 	.byte	0x00, 0xf5, 0x21, 0x00


	//----- nvinfo : EIATTR_SPARSE_MMA_MASK
	.align		4
.L_252:
        /*0028*/ 	.byte	0x03, 0x50
        /*002a*/ 	.short	0x0000


	//----- nvinfo : EIATTR_MAXREG_COUNT
	.align		4
        /*002c*/ 	.byte	0x03, 0x1b
        /*002e*/ 	.short	0x00ff


	//----- nvinfo : EIATTR_MERCURY_ISA_VERSION
	.align		4
        /*0030*/ 	.byte	0x03, 0x5f
        /*0032*/ 	.short	0x0101


	//----- nvinfo : EIATTR_VRC_CTA_INIT_COUNT
	.align		4
        /*0034*/ 	.byte	0x02, 0x4a
	.zero		1
	.zero		1


	//----- nvinfo : EIATTR_EXIT_INSTR_OFFSETS
	.align		4
        /*0038*/ 	.byte	0x04, 0x1c
        /*003a*/ 	.short	(.L_254 - .L_253)


	//   ....[0]....
.L_253:
        /*003c*/ 	.word	0x00000070


	//   ....[1]....
        /*0040*/ 	.word	0x000000f0


	//----- nvinfo : EIATTR_CBANK_PARAM_SIZE
	.align		4
.L_254:
        /*0044*/ 	.byte	0x03, 0x19
        /*0046*/ 	.short	0x000c


	//----- nvinfo : EIATTR_PARAM_CBANK
	.align		4
        /*0048*/ 	.byte	0x04, 0x0a
        /*004a*/ 	.short	(.L_256 - .L_255)
	.align		4
.L_255:
        /*004c*/ 	.word	index@(.nv.constant0._Z21coalescedMemoryAccessPfi)
        /*0050*/ 	.short	0x0380
        /*0052*/ 	.short	0x000c


	//----- nvinfo : EIATTR_SW_WAR
	.align		4
.L_256:
        /*0054*/ 	.byte	0x04, 0x36
        /*0056*/ 	.short	(.L_258 - .L_257)
.L_257:
        /*0058*/ 	.word	0x00000008
.L_258:


//--------------------- .nv.info._Z19stridedMemoryAccessPfii --------------------------
	.section	.nv.info._Z19stridedMemoryAccessPfii,"",@"SHT_CUDA_INFO"
	.sectionflags	@""
	.align	4


	//----- nvinfo : EIATTR_CUDA_API_VERSION
	.align		4
        /*0000*/ 	.byte	0x04, 0x37
        /*0002*/ 	.short	(.L_260 - .L_259)
.L_259:
        /*0004*/ 	.word	0x00000082


	//----- nvinfo : EIATTR_KPARAM_INFO
	.align		4
.L_260:
        /*0008*/ 	.byte	0x04, 0x17
        /*000a*/ 	.short	(.L_262 - .L_261)
.L_261:
        /*000c*/ 	.word	0x00000000
        /*0010*/ 	.short	0x0002
        /*0012*/ 	.short	0x000c
        /*0014*/ 	.byte	0x00, 0xf0, 0x11, 0x00


	//----- nvinfo : EIATTR_KPARAM_INFO
	.align		4
.L_262:
        /*0018*/ 	.byte	0x04, 0x17
        /*001a*/ 	.short	(.L_264 - .L_263)
.L_263:
        /*001c*/ 	.word	0x00000000
        /*0020*/ 	.short	0x0001
        /*0022*/ 	.short	0x0008
        /*0024*/ 	.byte	0x00, 0xf0, 0x11, 0x00


	//----- nvinfo : EIATTR_KPARAM_INFO
	.align		4
.L_264:
        /*0028*/ 	.byte	0x04, 0x17
        /*002a*/ 	.short	(.L_266 - .L_265)
.L_265:
        /*002c*/ 	.word	0x00000000
        /*0030*/ 	.short	0x0000
        /*0032*/ 	.short	0x0000
        /*0034*/ 	.byte	0x00, 0xf5, 0x21, 0x00


	//----- nvinfo : EIATTR_SPARSE_MMA_MASK
	.align		4
.L_266:
        /*0038*/ 	.byte	0x03, 0x50
        /*003a*/ 	.short	0x0000


	//----- nvinfo : EIATTR_MAXREG_COUNT
	.align		4
        /*003c*/ 	.byte	0x03, 0x1b
        /*003e*/ 	.short	0x00ff


	//----- nvinfo : EIATTR_MERCURY_ISA_VERSION
	.align		4
        /*0040*/ 	.byte	0x03, 0x5f
        /*0042*/ 	.short	0x0101


	//----- nvinfo : EIATTR_VRC_CTA_INIT_COUNT
	.align		4
        /*0044*/ 	.byte	0x02, 0x4a
	.zero		1
	.zero		1


	//----- nvinfo : EIATTR_EXIT_INSTR_OFFSETS
	.align		4
        /*0048*/ 	.byte	0x04, 0x1c
        /*004a*/ 	.short	(.L_268 - .L_267)


	//   ....[0]....
.L_267:
        /*004c*/ 	.word	0x00000080


	//   ....[1]....
        /*0050*/ 	.word	0x00000100


	//----- nvinfo : EIATTR_CBANK_PARAM_SIZE
	.align		4
.L_268:
        /*0054*/ 	.byte	0x03, 0x19
        /*0056*/ 	.short	0x0010


	//----- nvinfo : EIATTR_PARAM_CBANK
	.align		4
        /*0058*/ 	.byte	0x04, 0x0a
        /*005a*/ 	.short	(.L_270 - .L_269)
	.align		4
.L_269:
        /*005c*/ 	.word	index@(.nv.constant0._Z19stridedMemoryAccessPfii)
        /*0060*/ 	.short	0x0380
        /*0062*/ 	.short	0x0010


	//----- nvinfo : EIATTR_SW_WAR
	.align		4
.L_270:
        /*0064*/ 	.byte	0x04, 0x36
        /*0066*/ 	.short	(.L_272 - .L_271)
.L_271:
        /*0068*/ 	.word	0x00000008
.L_272:


//--------------------- .nv.callgraph             --------------------------
	.section	.nv.callgraph,"",@"SHT_CUDA_CALLGRAPH"
	.align	4
	.sectionentsize	8
	.align		4
        /*0000*/ 	.word	0x00000000
	.align		4
        /*0004*/ 	.word	0xffffffff
	.align		4
        /*0008*/ 	.word	0x00000000
	.align		4
        /*000c*/ 	.word	0xfffffffe
	.align		4
        /*0010*/ 	.word	0x00000000
	.align		4
        /*0014*/ 	.word	0xfffffffd
	.align		4
        /*0018*/ 	.word	0x00000000
	.align		4
        /*001c*/ 	.word	0xfffffffc


//--------------------- .nv.constant3             --------------------------
	.section	.nv.constant3,"a",@progbits
	.align	4
.nv.constant3:
	.type		const_lookup_table,@object
	.size		const_lookup_table,(.L_0 - const_lookup_table)
const_lookup_table:
	.zero		1024
.L_0:


//--------------------- .text._Z18updateParticlesAoSP11ParticleAoSfi --------------------------
	.section	.text._Z18updateParticlesAoSP11ParticleAoSfi,"ax",@progbits
	.align	128
        .global         _Z18updateParticlesAoSP11ParticleAoSfi
        .type           _Z18updateParticlesAoSP11ParticleAoSfi,@function
        .size           _Z18updateParticlesAoSP11ParticleAoSfi,(.L_x_19 - _Z18updateParticlesAoSP11ParticleAoSfi)
        .other          _Z18updateParticlesAoSP11ParticleAoSfi,@"STO_CUDA_ENTRY STV_DEFAULT"
_Z18updateParticlesAoSP11ParticleAoSfi:
.text._Z18updateParticlesAoSP11ParticleAoSfi:
[----:B------:R-:W-:Y:S01]  /*0000*/  LDC R1, c[0x0][0x37c] ;  /* 0x0000df00ff017b82 */ /* 0x000fe20000000800 */
[----:B------:R-:W0:Y:S07]  /*0010*/  S2R R0, SR_TID.X ;  /* 0x0000000000007919 */ /* 0x000e2e0000002100 */
[----:B------:R-:W0:Y:S01]  /*0020*/  S2UR UR4, SR_CTAID.X ;  /* 0x00000000000479c3 */ /* 0x000e220000002500 */
[----:B------:R-:W1:Y:S07]  /*0030*/  LDCU UR5, c[0x0][0x38c] ;  /* 0x00007180ff0577ac */ /* 0x000e6e0008000800 */
[----:B------:R-:W0:Y:S02]  /*0040*/  LDC R5, c[0x0][0x360] ;  /* 0x0000d800ff057b82 */ /* 0x000e240000000800 */
[----:B0-----:R-:W-:-:S05]  /*0050*/  IMAD R5, R5, UR4, R0 ;  /* 0x0000000405057c24 */ /* 0x001fca000f8e0200 */
[----:B-1----:R-:W-:-:S13]  /*0060*/  ISETP.GE.AND P0, PT, R5, UR5, PT ;  /* 0x0000000505007c0c */ /* 0x002fda000bf06270 */
[----:B------:R-:W-:Y:S05]  /*0070*/  @P0 EXIT ;  /* 0x000000000000094d */ /* 0x000fea0003800000 */
[----:B------:R-:W0:Y:S01]  /*0080*/  LDC.64 R2, c[0x0][0x380] ;  /* 0x0000e000ff027b82 */ /* 0x000e220000000a00 */
[----:B------:R-:W1:Y:S01]  /*0090*/  LDCU.64 UR4, c[0x0][0x358] ;  /* 0x00006b00ff0477ac */ /* 0x000e620008000a00 */
[----:B------:R-:W2:Y:S01]  /*00a0*/  LDCU UR6, c[0x0][0x388] ;  /* 0x00007100ff0677ac */ /* 0x000ea20008000800 */
[----:B0-----:R-:W-:-:S05]  /*00b0*/  IMAD.WIDE R2, R5, 0x1c, R2 ;  /* 0x0000001c05027825 */ /* 0x001fca00078e0202 */
[----:B-1----:R-:W2:Y:S04]  /*00c0*/  LDG.E R0, desc[UR4][R2.64+0xc] ;  /* 0x00000c0402007981 */ /* 0x002ea8000c1e1900 */
[----:B------:R-:W2:Y:S04]  /*00d0*/  LDG.E R5, desc[UR4][R2.64] ;  /* 0x0000000402057981 */ /* 0x000ea8000c1e1900 */
[----:B------:R-:W3:Y:S04]  /*00e0*/  LDG.E R4, desc[UR4][R2.64+0x10] ;  /* 0x0000100402047981 */ /* 0x000ee8000c1e1900 */
[----:B------:R-:W3:Y:S04]  /*00f0*/  LDG.E R7, desc[UR4][R2.64+0x4] ;  /* 0x0000040402077981 */ /* 0x000ee8000c1e1900 */
[----:B------:R-:W4:Y:S04]  /*0100*/  LDG.E R6, desc[UR4][R2.64+0x14] ;  /* 0x0000140402067981 */ /* 0x000f28000c1e1900 */
[----:B------:R-:W4:Y:S01]  /*0110*/  LDG.E R9, desc[UR4][R2.64+0x8] ;  /* 0x0000080402097981 */ /* 0x000f22000c1e1900 */
[----:B--2---:R-:W-:-:S05]  /*0120*/  FFMA R5, R0, UR6, R5 ;  /* 0x0000000600057c23 */ /* 0x004fca0008000005 */
[----:B------:R-:W-:Y:S01]  /*0130*/  STG.E desc[UR4][R2.64], R5 ;  /* 0x0000000502007986 */ /* 0x000fe2000c101904 */
[----:B---3--:R-:W-:-:S05]  /*0140*/  FFMA R7, R4, UR6, R7 ;  /* 0x0000000604077c23 */ /* 0x008fca0008000007 */
[----:B------:R-:W-:Y:S01]  /*0150*/  STG.E desc[UR4][R2.64+0x4], R7 ;  /* 0x0000040702007986 */ /* 0x000fe2000c101904 */
[----:B----4-:R-:W-:-:S05]  /*0160*/  FFMA R9, R6, UR6, R9 ;  /* 0x0000000606097c23 */ /* 0x010fca0008000009 */
[----:B------:R-:W-:Y:S01]  /*0170*/  STG.E desc[UR4][R2.64+0x8], R9 ;  /* 0x0000080902007986 */ /* 0x000fe2000c101904 */
[----:B------:R-:W-:Y:S05]  /*0180*/  EXIT ;  /* 0x000000000000794d */ /* 0x000fea0003800000 */
.L_x_0:
[----:B------:R-:W-:-:S00]  /*0190*/  BRA `(.L_x_0) ;  /* 0xfffffffc00fc7947 */ /* 0x000fc0000383ffff */
[----:B------:R-:W-:-:S00]  /*01a0*/  NOP ;  /* 0x0000000000007918 */ /* 0x000fc00000000000 */
        /* <DEDUP_REMOVED lines=13> */
.L_x_19:


//--------------------- .text._Z18updateParticlesSoAPfS_S_S_S_S_fi --------------------------
	.section	.text._Z18updateParticlesSoAPfS_S_S_S_S_fi,"ax",@progbits
	.align	128
        .global         _Z18updateParticlesSoAPfS_S_S_S_S_fi
        .type           _Z18updateParticlesSoAPfS_S_S_S_S_fi,@function
        .size           _Z18updateParticlesSoAPfS_S_S_S_S_fi,(.L_x_20 - _Z18updateParticlesSoAPfS_S_S_S_S_fi)
        .other          _Z18updateParticlesSoAPfS_S_S_S_S_fi,@"STO_CUDA_ENTRY STV_DEFAULT"
_Z18updateParticlesSoAPfS_S_S_S_S_fi:
.text._Z18updateParticlesSoAPfS_S_S_S_S_fi:
        /* <DEDUP_REMOVED lines=10> */
[----:B------:R-:W2:Y:S06]  /*00a0*/  LDCU UR6, c[0x0][0x3b0] ;  /* 0x00007600ff0677ac */ /* 0x000eac0008000800 */
[----:B------:R-:W3:Y:S08]  /*00b0*/  LDC.64 R4, c[0x0][0x380] ;  /* 0x0000e000ff047b82 */ /* 0x000ef00000000a00 */
[----:B------:R-:W4:Y:S01]  /*00c0*/  LDC.64 R6, c[0x0][0x3a0] ;  /* 0x0000e800ff067b82 */ /* 0x000f220000000a00 */
[----:B0-----:R-:W-:-:S07]  /*00d0*/  IMAD.WIDE R2, R13, 0x4, R2 ;  /* 0x000000040d027825 */ /* 0x001fce00078e0202 */
[----:B------:R-:W0:Y:S01]  /*00e0*/  LDC.64 R8, c[0x0][0x388] ;  /* 0x0000e200ff087b82 */ /* 0x000e220000000a00 */
[----:B-1----:R-:W2:Y:S01]  /*00f0*/  LDG.E R2, desc[UR4][R2.64] ;  /* 0x0000000402027981 */ /* 0x002ea2000c1e1900 */
[----:B---3--:R-:W-:-:S05]  /*0100*/  IMAD.WIDE R4, R13, 0x4, R4 ;  /* 0x000000040d047825 */ /* 0x008fca00078e0204 */
[----:B------:R-:W2:Y:S01]  /*0110*/  LDG.E R11, desc[UR4][R4.64] ;  /* 0x00000004040b7981 */ /* 0x000ea2000c1e1900 */
[----:B----4-:R-:W-:-:S04]  /*0120*/  IMAD.WIDE R6, R13, 0x4, R6 ;  /* 0x000000040d067825 */ /* 0x010fc800078e0206 */
[----:B0-----:R-:W-:-:S04]  /*0130*/  IMAD.WIDE R8, R13, 0x4, R8 ;  /* 0x000000040d087825 */ /* 0x001fc800078e0208 */
[----:B--2---:R-:W-:Y:S02]  /*0140*/  FFMA R15, R2, UR6, R11 ;  /* 0x00000006020f7c23 */ /* 0x004fe4000800000b */
[----:B------:R-:W0:Y:S03]  /*0150*/  LDC.64 R2, c[0x0][0x3a8] ;  /* 0x0000ea00ff027b82 */ /* 0x000e260000000a00 */
[----:B------:R-:W-:Y:S04]  /*0160*/  STG.E desc[UR4][R4.64], R15 ;  /* 0x0000000f04007986 */ /* 0x000fe8000c101904 */
[----:B------:R-:W2:Y:S01]  /*0170*/  LDG.E R6, desc[UR4][R6.64] ;  /* 0x0000000406067981 */ /* 0x000ea2000c1e1900 */
[----:B------:R-:W1:Y:S03]  /*0180*/  LDC.64 R10, c[0x0][0x390] ;  /* 0x0000e400ff0a7b82 */ /* 0x000e660000000a00 */
[----:B------:R-:W2:Y:S01]  /*0190*/  LDG.E R17, desc[UR4][R8.64] ;  /* 0x0000000408117981 */ /* 0x000ea2000c1e1900 */
[----:B0-----:R-:W-:-:S04]  /*01a0*/  IMAD.WIDE R2, R13, 0x4, R2 ;  /* 0x000000040d027825 */ /* 0x001fc800078e0202 */
[----:B-1----:R-:W-:-:S04]  /*01b0*/  IMAD.WIDE R10, R13, 0x4, R10 ;  /* 0x000000040d0a7825 */ /* 0x002fc800078e020a */
[----:B--2---:R-:W-:-:S05]  /*01c0*/  FFMA R17, R6, UR6, R17 ;  /* 0x0000000606117c23 */ /* 0x004fca0008000011 */
[----:B------:R-:W-:Y:S04]  /*01d0*/  STG.E desc[UR4][R8.64], R17 ;  /* 0x0000001108007986 */ /* 0x000fe8000c101904 */
[----:B------:R-:W2:Y:S04]  /*01e0*/  LDG.E R2, desc[UR4][R2.64] ;  /* 0x0000000402027981 */ /* 0x000ea8000c1e1900 */
[----:B------:R-:W2:Y:S02]  /*01f0*/  LDG.E R13, desc[UR4][R10.64] ;  /* 0x000000040a0d7981 */ /* 0x000ea4000c1e1900 */
[----:B--2---:R-:W-:-:S05]  /*0200*/  FFMA R13, R2, UR6, R13 ;  /* 0x00000006020d7c23 */ /* 0x004fca000800000d */
[----:B------:R-:W-:Y:S01]  /*0210*/  STG.E desc[UR4][R10.64], R13 ;  /* 0x0000000d0a007986 */ /* 0x000fe2000c101904 */
[----:B------:R-:W-:Y:S05]  /*0220*/  EXIT ;  /* 0x000000000000794d */ /* 0x000fea0003800000 */
.L_x_1:
        /* <DEDUP_REMOVED lines=13> */
.L_x_20:


//--------------------- .text._Z14naiveMatrixMulPfS_S_i --------------------------
	.section	.text._Z14naiveMatrixMulPfS_S_i,"ax",@progbits
	.align	128
        .global         _Z14naiveMatrixMulPfS_S_i
        .type           _Z14naiveMatrixMulPfS_S_i,@function
        .size           _Z14naiveMatrixMulPfS_S_i,(.L_x_21 - _Z14naiveMatrixMulPfS_S_i)
        .other          _Z14naiveMatrixMulPfS_S_i,@"STO_CUDA_ENTRY STV_DEFAULT"
_Z14naiveMatrixMulPfS_S_i:
.text._Z14naiveMatrixMulPfS_S_i:
[----:B------:R-:W-:Y:S01]  /*0000*/  LDC R1, c[0x0][0x37c] ;  /* 0x0000df00ff017b82 */ /* 0x000fe20000000800 */
[----:B------:R-:W0:Y:S07]  /*0010*/  S2R R0, SR_TID.Y ;  /* 0x0000000000007919 */ /* 0x000e2e0000002200 */
[----:B------:R-:W0:Y:S01]  /*0020*/  S2UR UR4, SR_CTAID.Y ;  /* 0x00000000000479c3 */ /* 0x000e220000002600 */
[----:B------:R-:W1:Y:S01]  /*0030*/  LDCU UR20, c[0x0][0x398] ;  /* 0x00007300ff1477ac */ /* 0x000e620008000800 */
[----:B------:R-:W2:Y:S06]  /*0040*/  S2R R3, SR_TID.X ;  /* 0x0000000000037919 */ /* 0x000eac0000002100 */
[----:B------:R-:W0:Y:S08]  /*0050*/  LDC R13, c[0x0][0x364] ;  /* 0x0000d900ff0d7b82 */ /* 0x000e300000000800 */
[----:B------:R-:W2:Y:S08]  /*0060*/  S2UR UR5, SR_CTAID.X ;  /* 0x00000000000579c3 */ /* 0x000eb00000002500 */
[----:B------:R-:W2:Y:S01]  /*0070*/  LDC R2, c[0x0][0x360] ;  /* 0x0000d800ff027b82 */ /* 0x000ea20000000800 */
[----:B0-----:R-:W-:-:S02]  /*0080*/  IMAD R13, R13, UR4, R0 ;  /* 0x000000040d0d7c24 */ /* 0x001fc4000f8e0200 */
[----:B--2---:R-:W-:-:S05]  /*0090*/  IMAD R0, R2, UR5, R3 ;  /* 0x0000000502007c24 */ /* 0x004fca000f8e0203 */
[----:B------:R-:W-:-:S04]  /*00a0*/  VIMNMX R2, PT, PT, R13, R0, !PT ;  /* 0x000000000d027248 */ /* 0x000fc80007fe0100 */
[----:B-1----:R-:W-:-:S13]  /*00b0*/  ISETP.GE.AND P0, PT, R2, UR20, PT ;  /* 0x0000001402007c0c */ /* 0x002fda000bf06270 */
[----:B------:R-:W-:Y:S05]  /*00c0*/  @P0 EXIT ;  /* 0x000000000000094d */ /* 0x000fea0003800000 */
[----:B------:R-:W-:Y:S01]  /*00d0*/  UISETP.GE.U32.AND UP0, UPT, UR20, 0x8, UPT ;  /* 0x000000081400788c */ /* 0x000fe2000bf06070 */
[----:B------:R-:W-:Y:S02]  /*00e0*/  HFMA2 R12, -RZ, RZ, 0, 0 ;  /* 0x00000000ff0c7431 */ /* 0x000fe400000001ff */
[----:B------:R-:W-:Y:S01]  /*00f0*/  IMAD R13, R13, UR20, RZ ;  /* 0x000000140d0d7c24 */ /* 0x000fe2000f8e02ff */
[----:B------:R-:W-:Y:S01]  /*0100*/  UMOV UR4, URZ ;  /* 0x000000ff00047c82 */ /* 0x000fe20008000000 */
[----:B------:R-:W0:Y:S04]  /*0110*/  LDCU.64 UR18, c[0x0][0x358] ;  /* 0x00006b00ff1277ac */ /* 0x000e280008000a00 */
[----:B------:R-:W-:Y:S05]  /*0120*/  BRA.U !UP0, `(.L_x_2) ;  /* 0x0000000508047547 */ /* 0x000fea000b800000 */
[----:B------:R-:W1:Y:S01]  /*0130*/  LDCU.128 UR24, c[0x0][0x380] ;  /* 0x00007000ff1877ac */ /* 0x000e620008000c00 */
[----:B------:R-:W-:Y:S02]  /*0140*/  MOV R12, RZ ;  /* 0x000000ff000c7202 */ /* 0x000fe40000000f00 */
[----:B------:R-:W-:Y:S01]  /*0150*/  MOV R14, R0 ;  /* 0x00000000000e7202 */ /* 0x000fe20000000f00 */
[----:B------:R-:W-:-:S04]  /*0160*/  ULOP3.LUT UR4, UR20, 0x7ffffff8, URZ, 0xc0, !UPT ;  /* 0x7ffffff814047892 */ /* 0x000fc8000f8ec0ff */
[----:B------:R-:W-:Y:S01]  /*0170*/  UIADD3 UR5, UPT, UPT, -UR4, URZ, URZ ;  /* 0x000000ff04057290 */ /* 0x000fe2000fffe1ff */
[----:B-1----:R-:W-:Y:S01]  /*0180*/  MOV R2, UR24 ;  /* 0x0000001800027c02 */ /* 0x002fe20008000f00 */
[----:B------:R-:W-:Y:S01]  /*0190*/  UIMAD.WIDE UR6, UR20, 0x8, UR26 ;  /* 0x00000008140678a5 */ /* 0x000fe2000f8e021a */
[----:B------:R-:W-:Y:S01]  /*01a0*/  MOV R3, UR25 ;  /* 0x0000001900037c02 */ /* 0x000fe20008000f00 */
[----:B------:R-:W-:Y:S02]  /*01b0*/  UIMAD.WIDE UR8, UR20, 0xc, UR26 ;  /* 0x0000000c140878a5 */ /* 0x000fe4000f8e021a */
[----:B------:R-:W-:Y:S01]  /*01c0*/  UIMAD.WIDE UR10, UR20, 0x10, UR26 ;  /* 0x00000010140a78a5 */ /* 0x000fe2000f8e021a */
[----:B------:R-:W-:Y:S01]  /*01d0*/  IMAD.WIDE.U32 R2, R13, 0x4, R2 ;  /* 0x000000040d027825 */ /* 0x000fe200078e0002 */
[----:B------:R-:W-:Y:S02]  /*01e0*/  UIMAD.WIDE UR12, UR20, 0x14, UR26 ;  /* 0x00000014140c78a5 */ /* 0x000fe4000f8e021a */
[----:B------:R-:W-:Y:S01]  /*01f0*/  UIMAD.WIDE UR14, UR20, 0x18, UR26 ;  /* 0x00000018140e78a5 */ /* 0x000fe2000f8e021a */
[----:B------:R-:W-:Y:S01]  /*0200*/  IADD3 R2, P0, PT, R2, 0x10, RZ ;  /* 0x0000001002027810 */ /* 0x000fe20007f1e0ff */
[----:B------:R-:W-:-:S03]  /*0210*/  UIMAD.WIDE UR16, UR20, 0x1c, UR26 ;  /* 0x0000001c141078a5 */ /* 0x000fc6000f8e021a */
[----:B------:R-:W-:-:S09]  /*0220*/  IADD3.X R3, PT, PT, RZ, R3, RZ, P0, !PT ;  /* 0x00000003ff037210 */ /* 0x000fd200007fe4ff */
.L_x_3:
[----:B------:R-:W-:Y:S01]  /*0230*/  UIMAD.WIDE UR22, UR20, 0x4, UR26 ;  /* 0x00000004141678a5 */ /* 0x000fe2000f8e021a */
[----:B------:R-:W-:Y:S02]  /*0240*/  IMAD.MOV.U32 R23, RZ, RZ, 0x4 ;  /* 0x00000004ff177424 */ /* 0x000fe400078e00ff */
[----:B------:R-:W-:Y:S01]  /*0250*/  HFMA2 R11, -RZ, RZ, 0, 2.384185791015625e-07 ;  /* 0x00000004ff0b7431 */ /* 0x000fe200000001ff */
[----:B------:R-:W-:Y:S01]  /*0260*/  MOV R25, 0x4 ;  /* 0x0000000400197802 */ /* 0x000fe20000000f00 */
[----:B0-----:R-:W2:Y:S01]  /*0270*/  LDG.E R21, desc[UR18][R2.64+-0x10] ;  /* 0xfffff01202157981 */ /* 0x001ea2000c1e1900 */
[C---:B------:R-:W-:Y:S01]  /*0280*/  IMAD.WIDE R22, R14.reuse, R23, UR26 ;  /* 0x0000001a0e167e25 */ /* 0x040fe2000f8e0217 */
[----:B------:R-:W-:Y:S02]  /*0290*/  MOV R8, UR22 ;  /* 0x0000001600087c02 */ /* 0x000fe40008000f00 */
[----:B------:R-:W-:Y:S01]  /*02a0*/  MOV R9, UR23 ;  /* 0x0000001700097c02 */ /* 0x000fe20008000f00 */
[----:B------:R-:W3:Y:S02]  /*02b0*/  LDG.E R19, desc[UR18][R2.64+-0xc] ;  /* 0xfffff41202137981 */ /* 0x000ee4000c1e1900 */
[----:B------:R-:W-:-:S02]  /*02c0*/  IMAD.WIDE R8, R14, 0x4, R8 ;  /* 0x000000040e087825 */ /* 0x000fc400078e0208 */
[----:B------:R-:W2:Y:S01]  /*02d0*/  LDG.E R22, desc[UR18][R22.64] ;  /* 0x0000001216167981 */ /* 0x000ea2000c1e1900 */
[----:B------:R-:W-:Y:S01]  /*02e0*/  MOV R5, 0x4 ;  /* 0x0000000400057802 */ /* 0x000fe20000000f00 */
[C---:B------:R-:W-:Y:S02]  /*02f0*/  IMAD.WIDE R24, R14.reuse, R25, UR6 ;  /* 0x000000060e187e25 */ /* 0x040fe4000f8e0219 */
[----:B------:R0:W3:Y:S02]  /*0300*/  LDG.E R20, desc[UR18][R8.64] ;  /* 0x0000001208147981 */ /* 0x0000e4000c1e1900 */
[----:B------:R-:W-:Y:S02]  /*0310*/  IMAD.WIDE R10, R14, R11, UR8 ;  /* 0x000000080e0a7e25 */ /* 0x000fe4000f8e020b */
[----:B------:R-:W4:Y:S04]  /*0320*/  LDG.E R18, desc[UR18][R24.64] ;  /* 0x0000001218127981 */ /* 0x000f28000c1e1900 */
[----:B------:R-:W4:Y:S01]  /*0330*/  LDG.E R17, desc[UR18][R2.64+-0x8] ;  /* 0xfffff81202117981 */ /* 0x000f22000c1e1900 */
[----:B0-----:R-:W-:-:S02]  /*0340*/  HFMA2 R9, -RZ, RZ, 0, 2.384185791015625e-07 ;  /* 0x00000004ff097431 */ /* 0x001fc400000001ff */
[----:B------:R-:W-:Y:S01]  /*0350*/  IMAD.MOV.U32 R7, RZ, RZ, 0x4 ;  /* 0x00000004ff077424 */ /* 0x000fe200078e00ff */
[----:B------:R0:W5:Y:S01]  /*0360*/  LDG.E R16, desc[UR18][R10.64] ;  /* 0x000000120a107981 */ /* 0x000162000c1e1900 */
[----:B------:R-:W-:-:S03]  /*0370*/  IMAD.WIDE R4, R14, R5, UR10 ;  /* 0x0000000a0e047e25 */ /* 0x000fc6000f8e0205 */
[----:B------:R-:W5:Y:S01]  /*0380*/  LDG.E R15, desc[UR18][R2.64+-0x4] ;  /* 0xfffffc12020f7981 */ /* 0x000f62000c1e1900 */
[C---:B------:R-:W-:Y:S01]  /*0390*/  IMAD.WIDE R6, R14.reuse, R7, UR12 ;  /* 0x0000000c0e067e25 */ /* 0x040fe2000f8e0207 */
[----:B------:R-:W-:Y:S02]  /*03a0*/  MOV R27, 0x4 ;  /* 0x00000004001b7802 */ /* 0x000fe40000000f00 */
[----:B------:R1:W5:Y:S01]  /*03b0*/  LDG.E R4, desc[UR18][R4.64] ;  /* 0x0000001204047981 */ /* 0x000362000c1e1900 */
[----:B------:R-:W-:-:S03]  /*03c0*/  IMAD.WIDE R8, R14, R9, UR14 ;  /* 0x0000000e0e087e25 */ /* 0x000fc6000f8e0209 */
[----:B------:R-:W5:Y:S01]  /*03d0*/  LDG.E R23, desc[UR18][R2.64] ;  /* 0x0000001202177981 */ /* 0x000f62000c1e1900 */
[----:B0-----:R-:W-:-:S03]  /*03e0*/  IMAD.WIDE R10, R14, R27, UR16 ;  /* 0x000000100e0a7e25 */ /* 0x001fc6000f8e021b */
[----:B------:R-:W5:Y:S04]  /*03f0*/  LDG.E R7, desc[UR18][R6.64] ;  /* 0x0000001206077981 */ /* 0x000f68000c1e1900 */
[----:B------:R-:W5:Y:S04]  /*0400*/  LDG.E R24, desc[UR18][R2.64+0x4] ;  /* 0x0000041202187981 */ /* 0x000f68000c1e1900 */
[----:B------:R-:W5:Y:S04]  /*0410*/  LDG.E R8, desc[UR18][R8.64] ;  /* 0x0000001208087981 */ /* 0x000f68000c1e1900 */
[----:B------:R-:W5:Y:S04]  /*0420*/  LDG.E R25, desc[UR18][R2.64+0x8] ;  /* 0x0000081202197981 */ /* 0x000f68000c1e1900 */
[----:B------:R-:W5:Y:S04]  /*0430*/  LDG.E R10, desc[UR18][R10.64] ;  /* 0x000000120a0a7981 */ /* 0x000f68000c1e1900 */
[----:B------:R0:W5:Y:S01]  /*0440*/  LDG.E R27, desc[UR18][R2.64+0xc] ;  /* 0x00000c12021b7981 */ /* 0x000162000c1e1900 */
[----:B------:R-:W-:-:S04]  /*0450*/  UIADD3 UR5, UPT, UPT, UR5, 0x8, URZ ;  /* 0x0000000805057890 */ /* 0x000fc8000fffe0ff */
[----:B------:R-:W-:Y:S01]  /*0460*/  UISETP.NE.AND UP0, UPT, UR5, URZ, UPT ;  /* 0x000000ff0500728c */ /* 0x000fe2000bf05270 */
[----:B-1----:R-:W-:Y:S02]  /*0470*/  MOV R5, UR20 ;  /* 0x0000001400057c02 */ /* 0x002fe40008000f00 */
[----:B0-----:R-:W-:Y:S02]  /*0480*/  IADD3 R2, P0, PT, R2, 0x20, RZ ;  /* 0x0000002002027810 */ /* 0x001fe40007f1e0ff */
[----:B------:R-:W-:Y:S02]  /*0490*/  LEA R14, R5, R14, 0x3 ;  /* 0x0000000e050e7211 */ /* 0x000fe400078e18ff */
[----:B------:R-:W-:Y:S01]  /*04a0*/  IADD3.X R3, PT, PT, RZ, R3, RZ, P0, !PT ;  /* 0x00000003ff037210 */ /* 0x000fe200007fe4ff */
[----:B--2---:R-:W-:-:S04]  /*04b0*/  FFMA R22, R21, R22, R12 ;  /* 0x0000001615167223 */ /* 0x004fc8000000000c */
[----:B---3--:R-:W-:-:S04]  /*04c0*/  FFMA R20, R19, R20, R22 ;  /* 0x0000001413147223 */ /* 0x008fc80000000016 */
[----:B----4-:R-:W-:-:S04]  /*04d0*/  FFMA R18, R17, R18, R20 ;  /* 0x0000001211127223 */ /* 0x010fc80000000014 */
[----:B-----5:R-:W-:-:S04]  /*04e0*/  FFMA R16, R15, R16, R18 ;  /* 0x000000100f107223 */ /* 0x020fc80000000012 */
[----:B------:R-:W-:-:S04]  /*04f0*/  FFMA R23, R23, R4, R16 ;  /* 0x0000000417177223 */ /* 0x000fc80000000010 */
[----:B------:R-:W-:-:S04]  /*0500*/  FFMA R24, R24, R7, R23 ;  /* 0x0000000718187223 */ /* 0x000fc80000000017 */
[----:B------:R-:W-:-:S04]  /*0510*/  FFMA R8, R25, R8, R24 ;  /* 0x0000000819087223 */ /* 0x000fc80000000018 */
[----:B------:R-:W-:Y:S01]  /*0520*/  FFMA R12, R27, R10, R8 ;  /* 0x0000000a1b0c7223 */ /* 0x000fe20000000008 */
[----:B------:R-:W-:Y:S06]  /*0530*/  BRA.U UP0, `(.L_x_3) ;  /* 0xfffffffd003c7547 */ /* 0x000fec000b83ffff */
.L_x_2:
[----:B------:R-:W-:-:S04]  /*0540*/  ULOP3.LUT UR6, UR20, 0x7, URZ, 0xc0, !UPT ;  /* 0x0000000714067892 */ /* 0x000fc8000f8ec0ff */
[----:B------:R-:W-:-:S09]  /*0550*/  UISETP.NE.AND UP0, UPT, UR6, URZ, UPT ;  /* 0x000000ff0600728c */ /* 0x000fd2000bf05270 */
[----:B------:R-:W-:Y:S05]  /*0560*/  BRA.U !UP0, `(.L_x_4) ;  /* 0x0000000508387547 */ /* 0x000fea000b800000 */
[----:B------:R-:W-:Y:S02]  /*0570*/  UISETP.GE.U32.AND UP0, UPT, UR6, 0x4, UPT ;  /* 0x000000040600788c */ /* 0x000fe4000bf06070 */
[----:B------:R-:W-:-:S04]  /*0580*/  ULOP3.LUT UR5, UR20, 0x3, URZ, 0xc0, !UPT ;  /* 0x0000000314057892 */ /* 0x000fc8000f8ec0ff */
[----:B------:R-:W-:-:S03]  /*0590*/  UISETP.NE.AND UP1, UPT, UR5, URZ, UPT ;  /* 0x000000ff0500728c */ /* 0x000fc6000bf25270 */
[----:B------:R-:W-:Y:S08]  /*05a0*/  BRA.U !UP0, `(.L_x_5) ;  /* 0x00000001087c7547 */ /* 0x000ff0000b800000 */
[----:B------:R-:W1:Y:S01]  /*05b0*/  LDC.64 R6, c[0x0][0x388] ;  /* 0x0000e200ff067b82 */ /* 0x000e620000000a00 */
[----:B------:R-:W2:Y:S01]  /*05c0*/  LDCU.64 UR6, c[0x0][0x380] ;  /* 0x00007000ff0677ac */ /* 0x000ea20008000a00 */
[----:B------:R-:W-:Y:S01]  /*05d0*/  IMAD.U32 R9, RZ, RZ, UR4 ;  /* 0x00000004ff097e24 */ /* 0x000fe2000f8e00ff */
[C---:B------:R-:W-:Y:S02]  /*05e0*/  IADD3 R3, PT, PT, R13.reuse, UR4, RZ ;  /* 0x000000040d037c10 */ /* 0x040fe4000fffe0ff */
[----:B------:R-:W-:Y:S01]  /*05f0*/  IADD3 R10, P0, PT, R13, UR4, RZ ;  /* 0x000000040d0a7c10 */ /* 0x000fe2000ff1e0ff */
[----:B------:R-:W-:Y:S01]  /*0600*/  IMAD R9, R9, UR20, R0 ;  /* 0x0000001409097c24 */ /* 0x000fe2000f8e0200 */
[----:B------:R-:W-:Y:S01]  /*0610*/  MOV R11, UR20 ;  /* 0x00000014000b7c02 */ /* 0x000fe20008000f00 */
[----:B------:R-:W3:Y:S01]  /*0620*/  LDC.64 R4, c[0x0][0x380] ;  /* 0x0000e000ff047b82 */ /* 0x000ee20000000a00 */
[----:B------:R-:W-:Y:S01]  /*0630*/  MOV R15, UR20 ;  /* 0x00000014000f7c02 */ /* 0x000fe20008000f00 */
[----:B-1----:R-:W-:Y:S01]  /*0640*/  IMAD.WIDE R6, R9, 0x4, R6 ;  /* 0x0000000409067825 */ /* 0x002fe200078e0206 */
[----:B------:R-:W-:-:S05]  /*0650*/  MOV R9, UR20 ;  /* 0x0000001400097c02 */ /* 0x000fca0008000f00 */
[----:B------:R-:W-:Y:S02]  /*0660*/  IMAD.WIDE R8, R9, 0x4, R6 ;  /* 0x0000000409087825 */ /* 0x000fe400078e0206 */
[----:B0-----:R-:W4:Y:S02]  /*0670*/  LDG.E R6, desc[UR18][R6.64] ;  /* 0x0000001206067981 */ /* 0x001f24000c1e1900 */
[----:B---3--:R-:W-:Y:S01]  /*0680*/  IMAD.WIDE.U32 R4, R3, 0x4, R4 ;  /* 0x0000000403047825 */ /* 0x008fe200078e0004 */
[----:B------:R-:W-:Y:S01]  /*0690*/  IADD3.X R3, PT, PT, RZ, RZ, RZ, P0, !PT ;  /* 0x000000ffff037210 */ /* 0x000fe200007fe4ff */
[----:B------:R-:W3:Y:S01]  /*06a0*/  LDG.E R17, desc[UR18][R8.64] ;  /* 0x0000001208117981 */ /* 0x000ee2000c1e1900 */
[----:B--2---:R-:W-:-:S03]  /*06b0*/  LEA R2, P0, R10, UR6, 0x2 ;  /* 0x000000060a027c11 */ /* 0x004fc6000f8010ff */
[----:B------:R-:W4:Y:S01]  /*06c0*/  LDG.E R5, desc[UR18][R4.64] ;  /* 0x0000001204057981 */ /* 0x000f22000c1e1900 */
[----:B------:R-:W-:Y:S01]  /*06d0*/  LEA.HI.X R3, R10, UR7, R3, 0x2, P0 ;  /* 0x000000070a037c11 */ /* 0x000fe200080f1403 */
[----:B------:R-:W-:-:S04]  /*06e0*/  IMAD.WIDE R10, R11, 0x4, R8 ;  /* 0x000000040b0a7825 */ /* 0x000fc800078e0208 */
[----:B------:R-:W3:Y:S01]  /*06f0*/  LDG.E R16, desc[UR18][R2.64+0x4] ;  /* 0x0000041202107981 */ /* 0x000ee2000c1e1900 */
[----:B------:R-:W-:-:S03]  /*0700*/  IMAD.WIDE R14, R15, 0x4, R10 ;  /* 0x000000040f0e7825 */ /* 0x000fc600078e020a */
[----:B------:R-:W2:Y:S04]  /*0710*/  LDG.E R19, desc[UR18][R10.64] ;  /* 0x000000120a137981 */ /* 0x000ea8000c1e1900 */
[----:B------:R-:W2:Y:S04]  /*0720*/  LDG.E R18, desc[UR18][R2.64+0x8] ;  /* 0x0000081202127981 */ /* 0x000ea8000c1e1900 */
[----:B------:R-:W5:Y:S04]  /*0730*/  LDG.E R20, desc[UR18][R2.64+0xc] ;  /* 0x00000c1202147981 */ /* 0x000f68000c1e1900 */
[----:B------:R-:W5:Y:S01]  /*0740*/  LDG.E R14, desc[UR18][R14.64] ;  /* 0x000000120e0e7981 */ /* 0x000f62000c1e1900 */
[----:B------:R-:W-:Y:S01]  /*0750*/  UIADD3 UR4, UPT, UPT, UR4, 0x4, URZ ;  /* 0x0000000404047890 */ /* 0x000fe2000fffe0ff */
[----:B----4-:R-:W-:-:S04]  /*0760*/  FFMA R5, R5, R6, R12 ;  /* 0x0000000605057223 */ /* 0x010fc8000000000c */
[----:B---3--:R-:W-:-:S04]  /*0770*/  FFMA R5, R16, R17, R5 ;  /* 0x0000001110057223 */ /* 0x008fc80000000005 */
[----:B--2---:R-:W-:-:S04]  /*0780*/  FFMA R5, R18, R19, R5 ;  /* 0x0000001312057223 */ /* 0x004fc80000000005 */
[----:B-----5:R-:W-:-:S07]  /*0790*/  FFMA R12, R20, R14, R5 ;  /* 0x0000000e140c7223 */ /* 0x020fce0000000005 */
.L_x_5:
[----:B------:R-:W-:Y:S05]  /*07a0*/  BRA.U !UP1, `(.L_x_4) ;  /* 0x0000000109a87547 */ /* 0x000fea000b800000 */
[----:B------:R-:W-:Y:S01]  /*07b0*/  UISETP.NE.AND UP0, UPT, UR5, 0x1, UPT ;  /* 0x000000010500788c */ /* 0x000fe2000bf05270 */
[----:B------:R-:W-:Y:S01]  /*07c0*/  MOV R7, UR4 ;  /* 0x0000000400077c02 */ /* 0x000fe20008000f00 */
[----:B------:R-:W-:Y:S02]  /*07d0*/  ULOP3.LUT UR5, UR20, 0x1, URZ, 0xc0, !UPT ;  /* 0x0000000114057892 */ /* 0x000fe4000f8ec0ff */
[----:B------:R-:W-:Y:S02]  /*07e0*/  MOV R15, UR20 ;  /* 0x00000014000f7c02 */ /* 0x000fe40008000f00 */
[----:B------:R-:W-:Y:S01]  /*07f0*/  UISETP.NE.U32.AND UP1, UPT, UR5, 0x1, UPT ;  /* 0x000000010500788c */ /* 0x000fe2000bf25070 */
[----:B------:R-:W-:-:S04]  /*0800*/  PLOP3.LUT P1, PT, PT, PT, UP0, 0x80, 0x8 ;  /* 0x000000000008781c */ /* 0x000fc80003f2f008 */
[----:B------:R-:W1:Y:S01]  /*0810*/  @UP0 LDCU.128 UR8, c[0x0][0x380] ;  /* 0x00007000ff0807ac */ /* 0x000e620008000c00 */
[----:B------:R-:W-:Y:S01]  /*0820*/  PLOP3.LUT P0, PT, PT, PT, UP1, 0x80, 0x8 ;  /* 0x000000000008781c */ /* 0x000fe20003f0f018 */
[----:B------:R-:W2:Y:S04]  /*0830*/  @UP0 LDCU.64 UR6, c[0x0][0x380] ;  /* 0x00007000ff0607ac */ /* 0x000ea80008000a00 */
[----:B------:R-:W3:Y:S03]  /*0840*/  @!UP1 LDCU.128 UR12, c[0x0][0x380] ;  /* 0x00007000ff0c97ac */ /* 0x000ee60008000c00 */
[C---:B------:R-:W-:Y:S02]  /*0850*/  @P1 IADD3 R3, PT, PT, R13.reuse, UR4, RZ ;  /* 0x000000040d031c10 */ /* 0x040fe4000fffe0ff */
[----:B------:R-:W-:Y:S01]  /*0860*/  @P1 IADD3 R6, P2, PT, R13, UR4, RZ ;  /* 0x000000040d061c10 */ /* 0x000fe2000ff5e0ff */
[----:B------:R-:W-:Y:S01]  /*0870*/  @UP0 UIADD3 UR4, UPT, UPT, UR4, 0x2, URZ ;  /* 0x0000000204040890 */ /* 0x000fe2000fffe0ff */
[----:B-1----:R-:W-:Y:S01]  /*0880*/  MOV R11, UR9 ;  /* 0x00000009000b7c02 */ /* 0x002fe20008000f00 */
[----:B------:R-:W-:Y:S01]  /*0890*/  IMAD.U32 R10, RZ, RZ, UR8 ;  /* 0x00000008ff0a7e24 */ /* 0x000fe2000f8e00ff */
[----:B------:R-:W-:-:S02]  /*08a0*/  MOV R4, UR10 ;  /* 0x0000000a00047c02 */ /* 0x000fc40008000f00 */
[----:B------:R-:W-:Y:S01]  /*08b0*/  MOV R5, UR11 ;  /* 0x0000000b00057c02 */ /* 0x000fe20008000f00 */
[----:B------:R-:W-:-:S04]  /*08c0*/  @P1 IMAD.WIDE.U32 R10, R3, 0x4, R10 ;  /* 0x00000004030a1825 */ /* 0x000fc800078e000a */
[----:B------:R-:W-:Y:S01]  /*08d0*/  @P1 IMAD R3, R7, UR20, R0 ;  /* 0x0000001407031c24 */ /* 0x000fe2000f8e0200 */
[----:B------:R-:W-:Y:S01]  /*08e0*/  @P1 IADD3.X R7, PT, PT, RZ, RZ, RZ, P2, !PT ;  /* 0x000000ffff071210 */ /* 0x000fe200017fe4ff */
[----:B------:R-:W-:Y:S01]  /*08f0*/  IMAD.U32 R19, RZ, RZ, UR4 ;  /* 0x00000004ff137e24 */ /* 0x000fe2000f8e00ff */
[C---:B--2---:R-:W-:Y:S01]  /*0900*/  @P1 LEA R2, P2, R6.reuse, UR6, 0x2 ;  /* 0x0000000606021c11 */ /* 0x044fe2000f8410ff */
[----:B------:R-:W-:Y:S01]  /*0910*/  @P1 IMAD.WIDE R4, R3, 0x4, R4 ;  /* 0x0000000403041825 */ /* 0x000fe200078e0204 */
[----:B------:R-:W-:Y:S01]  /*0920*/  @!P0 IADD3 R17, PT, PT, R13, UR4, RZ ;  /* 0x000000040d118c10 */ /* 0x000fe2000fffe0ff */
[----:B0-----:R-:W2:Y:S01]  /*0930*/  @P1 LDG.E R11, desc[UR18][R10.64] ;  /* 0x000000120a0b1981 */ /* 0x001ea2000c1e1900 */
[----:B------:R-:W-:Y:S01]  /*0940*/  @P1 LEA.HI.X R3, R6, UR7, R7, 0x2, P2 ;  /* 0x0000000706031c11 */ /* 0x000fe200090f1407 */
[----:B------:R-:W-:Y:S01]  /*0950*/  @!P0 IMAD R19, R19, UR20, R0 ;  /* 0x0000001413138c24 */ /* 0x000fe2000f8e0200 */
[----:B---3--:R-:W-:Y:S01]  /*0960*/  MOV R6, UR12 ;  /* 0x0000000c00067c02 */ /* 0x008fe20008000f00 */
[----:B------:R-:W-:Y:S01]  /*0970*/  @P1 IMAD.WIDE R14, R15, 0x4, R4 ;  /* 0x000000040f0e1825 */ /* 0x000fe200078e0204 */
[----:B------:R-:W-:Y:S01]  /*0980*/  MOV R7, UR13 ;  /* 0x0000000d00077c02 */ /* 0x000fe20008000f00 */
[----:B------:R-:W2:Y:S01]  /*0990*/  @P1 LDG.E R4, desc[UR18][R4.64] ;  /* 0x0000001204041981 */ /* 0x000ea2000c1e1900 */
[----:B------:R-:W-:-:S02]  /*09a0*/  MOV R8, UR14 ;  /* 0x0000000e00087c02 */ /* 0x000fc40008000f00 */
[----:B------:R-:W-:Y:S01]  /*09b0*/  MOV R9, UR15 ;  /* 0x0000000f00097c02 */ /* 0x000fe20008000f00 */
[----:B------:R-:W-:Y:S01]  /*09c0*/  @!P0 IMAD.WIDE.U32 R6, R17, 0x4, R6 ;  /* 0x0000000411068825 */ /* 0x000fe200078e0006 */
[----:B------:R-:W3:Y:S03]  /*09d0*/  @P1 LDG.E R14, desc[UR18][R14.64] ;  /* 0x000000120e0e1981 */ /* 0x000ee6000c1e1900 */
[----:B------:R-:W-:Y:S01]  /*09e0*/  @!P0 IMAD.WIDE R8, R19, 0x4, R8 ;  /* 0x0000000413088825 */ /* 0x000fe200078e0208 */
[----:B------:R-:W3:Y:S04]  /*09f0*/  @P1 LDG.E R2, desc[UR18][R2.64+0x4] ;  /* 0x0000041202021981 */ /* 0x000ee8000c1e1900 */
[----:B------:R-:W4:Y:S04]  /*0a00*/  @!P0 LDG.E R7, desc[UR18][R6.64] ;  /* 0x0000001206078981 */ /* 0x000f28000c1e1900 */
[----:B------:R-:W4:Y:S01]  /*0a10*/  @!P0 LDG.E R8, desc[UR18][R8.64] ;  /* 0x0000001208088981 */ /* 0x000f22000c1e1900 */
[----:B--2---:R-:W-:-:S04]  /*0a20*/  @P1 FFMA R11, R11, R4, R12 ;  /* 0x000000040b0b1223 */ /* 0x004fc8000000000c */
[----:B---3--:R-:W-:-:S04]  /*0a30*/  @P1 FFMA R12, R2, R14, R11 ;  /* 0x0000000e020c1223 */ /* 0x008fc8000000000b */
[----:B----4-:R-:W-:-:S07]  /*0a40*/  @!P0 FFMA R12, R7, R8, R12 ;  /* 0x00000008070c8223 */ /* 0x010fce000000000c */
.L_x_4:
[----:B------:R-:W1:Y:S01]  /*0a50*/  LDC.64 R2, c[0x0][0x390] ;  /* 0x0000e400ff027b82 */ /* 0x000e620000000a00 */
[----:B------:R-:W-:-:S05]  /*0a60*/  IADD3 R13, PT, PT, R0, R13, RZ ;  /* 0x0000000d000d7210 */ /* 0x000fca0007ffe0ff */
[----:B-1----:R-:W-:-:S05]  /*0a70*/  IMAD.WIDE R2, R13, 0x4, R2 ;  /* 0x000000040d027825 */ /* 0x002fca00078e0202 */
[----:B0-----:R-:W-:Y:S01]  /*0a80*/  STG.E desc[UR18][R2.64], R12 ;  /* 0x0000000c02007986 */ /* 0x001fe2000c101912 */
[----:B------:R-:W-:Y:S05]  /*0a90*/  EXIT ;  /* 0x000000000000794d */ /* 0x000fea0003800000 */
.L_x_6:
        /* <DEDUP_REMOVED lines=14> */
.L_x_21:


//--------------------- .text._Z14tiledMatrixMulPfS_S_i --------------------------
	.section	.text._Z14tiledMatrixMulPfS_S_i,"ax",@progbits
	.align	128
        .global         _Z14tiledMatrixMulPfS_S_i
        .type           _Z14tiledMatrixMulPfS_S_i,@function
        .size           _Z14tiledMatrixMulPfS_S_i,(.L_x_22 - _Z14tiledMatrixMulPfS_S_i)
        .other          _Z14tiledMatrixMulPfS_S_i,@"STO_CUDA_ENTRY STV_DEFAULT"
_Z14tiledMatrixMulPfS_S_i:
.text._Z14tiledMatrixMulPfS_S_i:
[----:B------:R-:W-:Y:S01]  /*0000*/  LDC R1, c[0x0][0x37c] ;  /* 0x0000df00ff017b82 */ /* 0x000fe20000000800 */
[----:B------:R-:W0:Y:S01]  /*0010*/  LDCU UR4, c[0x0][0x398] ;  /* 0x00007300ff0477ac */ /* 0x000e220008000800 */
[----:B------:R-:W1:Y:S01]  /*0020*/  S2R R20, SR_CTAID.Y ;  /* 0x0000000000147919 */ /* 0x000e620000002600 */
[----:B------:R-:W-:Y:S01]  /*0030*/  HFMA2 R23, -RZ, RZ, 0, 0 ;  /* 0x00000000ff177431 */ /* 0x000fe200000001ff */
[----:B------:R-:W2:Y:S01]  /*0040*/  LDCU.64 UR8, c[0x0][0x358] ;  /* 0x00006b00ff0877ac */ /* 0x000ea20008000a00 */
[----:B------:R-:W1:Y:S01]  /*0050*/  S2R R18, SR_TID.Y ;  /* 0x0000000000127919 */ /* 0x000e620000002200 */
[----:B------:R-:W3:Y:S01]  /*0060*/  S2R R4, SR_CTAID.X ;  /* 0x0000000000047919 */ /* 0x000ee20000002500 */
[----:B------:R-:W3:Y:S01]  /*0070*/  S2R R19, SR_TID.X ;  /* 0x0000000000137919 */ /* 0x000ee20000002100 */
[----:B0-----:R-:W-:-:S04]  /*0080*/  MOV R6, UR4 ;  /* 0x0000000400067c02 */ /* 0x001fc80008000f00 */
[----:B------:R-:W-:Y:S02]  /*0090*/  ISETP.GE.AND P0, PT, R6, 0x1, PT ;  /* 0x000000010600780c */ /* 0x000fe40003f06270 */
[----:B-1----:R-:W-:Y:S02]  /*00a0*/  LEA R20, R20, R18, 0x5 ;  /* 0x0000001214147211 */ /* 0x002fe400078e28ff */
[----:B---3--:R-:W-:-:S09]  /*00b0*/  LEA R21, R4, R19, 0x5 ;  /* 0x0000001304157211 */ /* 0x008fd200078e28ff */
[----:B--2---:R-:W-:Y:S05]  /*00c0*/  @!P0 BRA `(.L_x_7) ;  /* 0x0000000400c48947 */ /* 0x004fea0003800000 */
[----:B------:R-:W0:Y:S01]  /*00d0*/  S2UR UR6, SR_CgaCtaId ;  /* 0x00000000000679c3 */ /* 0x000e220000008800 */
[----:B------:R-:W-:Y:S01]  /*00e0*/  UMOV UR4, 0x400 ;  /* 0x0000040000047882 */ /* 0x000fe20000000000 */
[----:B------:R-:W-:Y:S01]  /*00f0*/  IADD3 R2, PT, PT, R6, 0x1f, RZ ;  /* 0x0000001f06027810 */ /* 0x000fe20007ffe0ff */
[----:B------:R-:W-:Y:S01]  /*0100*/  UIADD3 UR5, UPT, UPT, UR4, 0x1000, URZ ;  /* 0x0000100004057890 */ /* 0x000fe2000fffe0ff */
[-CC-:B------:R-:W-:Y:S01]  /*0110*/  IMAD R17, R18, R6.reuse, R19.reuse ;  /* 0x0000000612117224 */ /* 0x180fe200078e0213 */
[----:B------:R-:W-:Y:S01]  /*0120*/  MOV R23, RZ ;  /* 0x000000ff00177202 */ /* 0x000fe20000000f00 */
[----:B------:R-:W-:Y:S01]  /*0130*/  IMAD R7, R20, R6, R19 ;  /* 0x0000000614077224 */ /* 0x000fe200078e0213 */
[----:B------:R-:W-:Y:S01]  /*0140*/  SHF.R.U32.HI R2, RZ, 0x5, R2 ;  /* 0x00000005ff027819 */ /* 0x000fe20000011602 */
[----:B------:R-:W1:Y:S01]  /*0150*/  LDC R0, c[0x0][0x398] ;  /* 0x0000e600ff007b82 */ /* 0x000e620000000800 */
[----:B------:R-:W-:Y:S02]  /*0160*/  LEA R17, R4, R17, 0x5 ;  /* 0x0000001104117211 */ /* 0x000fe400078e28ff */
[----:B------:R-:W-:Y:S01]  /*0170*/  IADD3 R16, PT, PT, -R2, RZ, RZ ;  /* 0x000000ff02107210 */ /* 0x000fe20007ffe1ff */
[----:B0-----:R-:W-:-:S02]  /*0180*/  ULEA UR4, UR6, UR4, 0x18 ;  /* 0x0000000406047291 */ /* 0x001fc4000f8ec0ff */
[----:B------:R-:W-:-:S04]  /*0190*/  ULEA UR5, UR6, UR5, 0x18 ;  /* 0x0000000506057291 */ /* 0x000fc8000f8ec0ff */
[C---:B------:R-:W-:Y:S02]  /*01a0*/  LEA R5, R18.reuse, UR4, 0x7 ;  /* 0x0000000412057c11 */ /* 0x040fe4000f8e38ff */
[C---:B------:R-:W-:Y:S02]  /*01b0*/  LEA R3, R19.reuse, UR5, 0x2 ;  /* 0x0000000513037c11 */ /* 0x040fe4000f8e10ff */
[----:B------:R-:W-:Y:S02]  /*01c0*/  LEA R4, R19, R5, 0x2 ;  /* 0x0000000513047211 */ /* 0x000fe400078e10ff */
[----:B------:R-:W-:-:S07]  /*01d0*/  LEA R2, R18, R3, 0x7 ;  /* 0x0000000312027211 */ /* 0x000fce00078e38ff */
.L_x_8:
[----:B-1----:R-:W-:Y:S01]  /*01e0*/  MOV R6, R0 ;  /* 0x0000000000067202 */ /* 0x002fe20000000f00 */
[----:B------:R-:W-:Y:S01]  /*01f0*/  HFMA2 R27, -RZ, RZ, 0, 0 ;  /* 0x00000000ff1b7431 */ /* 0x000fe200000001ff */
[----:B------:R-:W-:Y:S02]  /*0200*/  VIMNMX.U32 R9, PT, PT, R20, R19, !PT ;  /* 0x0000001314097248 */ /* 0x000fe40007fe0000 */
[-C--:B------:R-:W-:Y:S02]  /*0210*/  ISETP.GE.U32.AND P0, PT, R18, R6.reuse, PT ;  /* 0x000000061200720c */ /* 0x080fe40003f06070 */
[-C--:B------:R-:W-:Y:S02]  /*0220*/  ISETP.GE.U32.AND P1, PT, R9, R6.reuse, PT ;  /* 0x000000060900720c */ /* 0x080fe40003f26070 */
[----:B------:R-:W-:Y:S02]  /*0230*/  ISETP.GE.OR P0, PT, R21, R6, P0 ;  /* 0x000000061500720c */ /* 0x000fe40000706670 */
[----:B------:R-:W-:-:S09]  /*0240*/  MOV R29, RZ ;  /* 0x000000ff001d7202 */ /* 0x000fd20000000f00 */
[----:B------:R-:W0:Y:S08]  /*0250*/  @!P1 LDC.64 R10, c[0x0][0x380] ;  /* 0x0000e000ff0a9b82 */ /* 0x000e300000000a00 */
[----:B------:R-:W1:Y:S01]  /*0260*/  @!P0 LDC.64 R8, c[0x0][0x388] ;  /* 0x0000e200ff088b82 */ /* 0x000e620000000a00 */
[----:B0-----:R-:W-:-:S05]  /*0270*/  @!P1 IMAD.WIDE.U32 R10, R7, 0x4, R10 ;  /* 0x00000004070a9825 */ /* 0x001fca00078e000a */
[----:B------:R-:W2:Y:S01]  /*0280*/  @!P1 LDG.E R27, desc[UR8][R10.64] ;  /* 0x000000080a1b9981 */ /* 0x000ea2000c1e1900 */
[----:B-1----:R-:W-:-:S05]  /*0290*/  @!P0 IMAD.WIDE.U32 R8, R17, 0x4, R8 ;  /* 0x0000000411088825 */ /* 0x002fca00078e0008 */
[----:B------:R-:W3:Y:S04]  /*02a0*/  @!P0 LDG.E R29, desc[UR8][R8.64] ;  /* 0x00000008081d8981 */ /* 0x000ee8000c1e1900 */
[----:B--2---:R-:W-:Y:S04]  /*02b0*/  STS [R4], R27 ;  /* 0x0000001b04007388 */ /* 0x004fe80000000800 */
[----:B---3--:R-:W-:Y:S01]  /*02c0*/  STS [R2], R29 ;  /* 0x0000001d02007388 */ /* 0x008fe20000000800 */
[----:B------:R-:W-:Y:S06]  /*02d0*/  BAR.SYNC.DEFER_BLOCKING 0x0 ;  /* 0x0000000000007b1d */ /* 0x000fec0000010000 */
[----:B------:R-:W-:Y:S04]  /*02e0*/  LDS R22, [R3] ;  /* 0x0000000003167984 */ /* 0x000fe80000000800 */
[----:B------:R-:W0:Y:S04]  /*02f0*/  LDS.128 R12, [R5] ;  /* 0x00000000050c7984 */ /* 0x000e280000000c00 */
[----:B------:R-:W1:Y:S04]  /*0300*/  LDS R26, [R3+0x80] ;  /* 0x00008000031a7984 */ /* 0x000e680000000800 */
[----:B------:R-:W2:Y:S04]  /*0310*/  LDS R25, [R3+0x100] ;  /* 0x0001000003197984 */ /* 0x000ea80000000800 */
[----:B------:R-:W3:Y:S04]  /*0320*/  LDS R24, [R3+0x180] ;  /* 0x0001800003187984 */ /* 0x000ee80000000800 */
[----:B------:R-:W-:Y:S01]  /*0330*/  LDS.128 R8, [R5+0x10] ;  /* 0x0000100005087984 */ /* 0x000fe20000000c00 */
[----:B0-----:R-:W-:-:S03]  /*0340*/  FFMA R12, R12, R22, R23 ;  /* 0x000000160c0c7223 */ /* 0x001fc60000000017 */
[----:B------:R-:W0:Y:S01]  /*0350*/  LDS R23, [R3+0x200] ;  /* 0x0002000003177984 */ /* 0x000e220000000800 */
[----:B-1----:R-:W-:-:S03]  /*0360*/  FFMA R12, R26, R13, R12 ;  /* 0x0000000d1a0c7223 */ /* 0x002fc6000000000c */
[----:B------:R-:W1:Y:S01]  /*0370*/  LDS R22, [R3+0x280] ;  /* 0x0002800003167984 */ /* 0x000e620000000800 */
[----:B--2---:R-:W-:-:S03]  /*0380*/  FFMA R13, R25, R14, R12 ;  /* 0x0000000e190d7223 */ /* 0x004fc6000000000c */
[----:B------:R-:W2:Y:S01]  /*0390*/  LDS R25, [R3+0x300] ;  /* 0x0003000003197984 */ /* 0x000ea20000000800 */
[----:B---3--:R-:W-:-:S03]  /*03a0*/  FFMA R13, R24, R15, R13 ;  /* 0x0000000f180d7223 */ /* 0x008fc6000000000d */
[----:B------:R-:W3:Y:S04]  /*03b0*/  LDS R24, [R3+0x380] ;  /* 0x0003800003187984 */ /* 0x000ee80000000800 */
[----:B------:R-:W-:Y:S01]  /*03c0*/  LDS R26, [R3+0xb80] ;  /* 0x000b8000031a7984 */ /* 0x000fe20000000800 */
[----:B0-----:R-:W-:-:S03]  /*03d0*/  FFMA R27, R8, R23, R13 ;  /* 0x00000017081b7223 */ /* 0x001fc6000000000d */
[----:B------:R-:W-:Y:S04]  /*03e0*/  LDS R23, [R3+0x400] ;  /* 0x0004000003177984 */ /* 0x000fe80000000800 */
[----:B------:R-:W0:Y:S01]  /*03f0*/  LDS.128 R12, [R5+0x20] ;  /* 0x00002000050c7984 */ /* 0x000e220000000c00 */
[----:B-1----:R-:W-:-:S03]  /*0400*/  FFMA R8, R22, R9, R27 ;  /* 0x0000000916087223 */ /* 0x002fc6000000001b */
[----:B------:R-:W1:Y:S01]  /*0410*/  LDS R22, [R3+0x480] ;  /* 0x0004800003167984 */ /* 0x000e620000000800 */
[----:B--2---:R-:W-:-:S03]  /*0420*/  FFMA R9, R25, R10, R8 ;  /* 0x0000000a19097223 */ /* 0x004fc60000000008 */
[----:B------:R-:W2:Y:S01]  /*0430*/  LDS R25, [R3+0x500] ;  /* 0x0005000003197984 */ /* 0x000ea20000000800 */
[----:B---3--:R-:W-:-:S03]  /*0440*/  FFMA R9, R24, R11, R9 ;  /* 0x0000000b18097223 */ /* 0x008fc60000000009 */
[----:B------:R-:W3:Y:S01]  /*0450*/  LDS R24, [R3+0x580] ;  /* 0x0005800003187984 */ /* 0x000ee20000000800 */
        /* <DEDUP_REMOVED lines=26> */
[----:B------:R-:W-:Y:S04]  /*0600*/  LDS R27, [R3+0xc00] ;  /* 0x000c0000031b7984 */ /* 0x000fe80000000800 */
[----:B------:R-:W-:Y:S01]  /*0610*/  LDS R24, [R3+0xc80] ;  /* 0x000c800003187984 */ /* 0x000fe20000000800 */
[----:B0-----:R-:W-:-:S03]  /*0620*/  FFMA R23, R8, R23, R13 ;  /* 0x0000001708177223 */ /* 0x001fc6000000000d */
[----:B------:R-:W0:Y:S01]  /*0630*/  LDS.128 R12, [R5+0x60] ;  /* 0x00006000050c7984 */ /* 0x000e220000000c00 */
[----:B-1----:R-:W-:-:S03]  /*0640*/  FFMA R22, R22, R9, R23 ;  /* 0x0000000916167223 */ /* 0x002fc60000000017 */
[----:B------:R-:W1:Y:S01]  /*0650*/  LDS R23, [R3+0xd00] ;  /* 0x000d000003177984 */ /* 0x000e620000000800 */
[----:B--2---:R-:W-:-:S03]  /*0660*/  FFMA R25, R25, R10, R22 ;  /* 0x0000000a19197223 */ /* 0x004fc60000000016 */
[----:B------:R-:W2:Y:S01]  /*0670*/  LDS R22, [R3+0xd80] ;  /* 0x000d800003167984 */ /* 0x000ea20000000800 */
[----:B------:R-:W-:-:S03]  /*0680*/  FFMA R11, R26, R11, R25 ;  /* 0x0000000b1a0b7223 */ /* 0x000fc60000000019 */
[----:B------:R-:W-:Y:S01]  /*0690*/  LDS R25, [R3+0xe00] ;  /* 0x000e000003197984 */ /* 0x000fe20000000800 */
[----:B0-----:R-:W-:-:S03]  /*06a0*/  FFMA R27, R12, R27, R11 ;  /* 0x0000001b0c1b7223 */ /* 0x001fc6000000000b */
[----:B------:R-:W0:Y:S01]  /*06b0*/  LDS.128 R8, [R5+0x70] ;  /* 0x0000700005087984 */ /* 0x000e220000000c00 */
[----:B------:R-:W-:-:S03]  /*06c0*/  FFMA R24, R24, R13, R27 ;  /* 0x0000000d18187223 */ /* 0x000fc6000000001b */
[----:B------:R-:W3:Y:S04]  /*06d0*/  LDS R27, [R3+0xe80] ;  /* 0x000e8000031b7984 */ /* 0x000ee80000000800 */
[----:B------:R-:W4:Y:S04]  /*06e0*/  LDS R13, [R3+0xf00] ;  /* 0x000f0000030d7984 */ /* 0x000f280000000800 */
[----:B------:R-:W5:Y:S01]  /*06f0*/  LDS R12, [R3+0xf80] ;  /* 0x000f8000030c7984 */ /* 0x000f620000000800 */
[----:B-1----:R-:W-:Y:S01]  /*0700*/  FFMA R23, R23, R14, R24 ;  /* 0x0000000e17177223 */ /* 0x002fe20000000018 */
[----:B------:R-:W-:-:S03]  /*0710*/  IADD3 R16, PT, PT, R16, 0x1, RZ ;  /* 0x0000000110107810 */ /* 0x000fc60007ffe0ff */
[----:B--2---:R-:W-:Y:S01]  /*0720*/  FFMA R15, R22, R15, R23 ;  /* 0x0000000f160f7223 */ /* 0x004fe20000000017 */
[----:B------:R-:W-:Y:S01]  /*0730*/  BAR.SYNC.DEFER_BLOCKING 0x0 ;  /* 0x0000000000007b1d */ /* 0x000fe20000010000 */
[----:B------:R-:W-:Y:S02]  /*0740*/  ISETP.NE.AND P0, PT, R16, RZ, PT ;  /* 0x000000ff1000720c */ /* 0x000fe40003f05270 */
[----:B------:R-:W-:Y:S02]  /*0750*/  IADD3 R19, PT, PT, R19, 0x20, RZ ;  /* 0x0000002013137810 */ /* 0x000fe40007ffe0ff */
[----:B------:R-:W-:Y:S02]  /*0760*/  IADD3 R18, PT, PT, R18, 0x20, RZ ;  /* 0x0000002012127810 */ /* 0x000fe40007ffe0ff */
[----:B------:R-:W-:Y:S02]  /*0770*/  IADD3 R7, PT, PT, R7, 0x20, RZ ;  /* 0x0000002007077810 */ /* 0x000fe40007ffe0ff */
[----:B------:R-:W-:Y:S01]  /*0780*/  LEA R17, R6, R17, 0x5 ;  /* 0x0000001106117211 */ /* 0x000fe200078e28ff */
[----:B0-----:R-:W-:-:S04]  /*0790*/  FFMA R8, R8, R25, R15 ;  /* 0x0000001908087223 */ /* 0x001fc8000000000f */
[----:B---3--:R-:W-:-:S04]  /*07a0*/  FFMA R8, R27, R9, R8 ;  /* 0x000000091b087223 */ /* 0x008fc80000000008 */
[----:B----4-:R-:W-:-:S04]  /*07b0*/  FFMA R13, R13, R10, R8 ;  /* 0x0000000a0d0d7223 */ /* 0x010fc80000000008 */
[----:B-----5:R-:W-:Y:S01]  /*07c0*/  FFMA R23, R12, R11, R13 ;  /* 0x0000000b0c177223 */ /* 0x020fe2000000000d */
[----:B------:R-:W-:Y:S06]  /*07d0*/  @P0 BRA `(.L_x_8) ;  /* 0xfffffff800800947 */ /* 0x000fec000383ffff */
.L_x_7:
[----:B------:R-:W-:-:S04]  /*07e0*/  VIMNMX R3, PT, PT, R20, R21, !PT ;  /* 0x0000001514037248 */ /* 0x000fc80007fe0100 */
[----:B------:R-:W-:-:S13]  /*07f0*/  ISETP.GE.AND P0, PT, R3, R6, PT ;  /* 0x000000060300720c */ /* 0x000fda0003f06270 */
[----:B------:R-:W-:Y:S05]  /*0800*/  @P0 EXIT ;  /* 0x000000000000094d */ /* 0x000fea0003800000 */
[----:B------:R-:W0:Y:S01]  /*0810*/  LDC.64 R2, c[0x0][0x390] ;  /* 0x0000e400ff027b82 */ /* 0x000e220000000a00 */
[----:B------:R-:W-:-:S04]  /*0820*/  IMAD R21, R20, R6, R21 ;  /* 0x0000000614157224 */ /* 0x000fc800078e0215 */
[----:B0-----:R-:W-:-:S05]  /*0830*/  IMAD.WIDE R2, R21, 0x4, R2 ;  /* 0x0000000415027825 */ /* 0x001fca00078e0202 */
[----:B------:R-:W-:Y:S01]  /*0840*/  STG.E desc[UR8][R2.64], R23 ;  /* 0x0000001702007986 */ /* 0x000fe2000c101908 */
[----:B------:R-:W-:Y:S05]  /*0850*/  EXIT ;  /* 0x000000000000794d */ /* 0x000fea0003800000 */
.L_x_9:
        /* <DEDUP_REMOVED lines=10> */
.L_x_22:


//--------------------- .text._Z24globalMemoryLookupKernelPfS_i --------------------------
	.section	.text._Z24globalMemoryLookupKernelPfS_i,"ax",@progbits
	.align	128
        .global         _Z24globalMemoryLookupKernelPfS_i
        .type           _Z24globalMemoryLookupKernelPfS_i,@function
        .size           _Z24globalMemoryLookupKernelPfS_i,(.L_x_23 - _Z24globalMemoryLookupKernelPfS_i)
        .other          _Z24globalMemoryLookupKernelPfS_i,@"STO_CUDA_ENTRY STV_DEFAULT"
_Z24globalMemoryLookupKernelPfS_i:
.text._Z24globalMemoryLookupKernelPfS_i:
        /* <DEDUP_REMOVED lines=10> */
[----:B0-----:R-:W-:-:S06]  /*00a0*/  IMAD.WIDE R2, R5, 0x4, R2 ;  /* 0x0000000405027825 */ /* 0x001fcc00078e0202 */
[----:B------:R-:W0:Y:S01]  /*00b0*/  LDC.64 R4, c[0x0][0x388] ;  /* 0x0000e200ff047b82 */ /* 0x000e220000000a00 */
[----:B-1----:R-:W2:Y:S02]  /*00c0*/  LDG.E R0, desc[UR4][R2.64] ;  /* 0x0000000402007981 */ /* 0x002ea4000c1e1900 */
[----:B--2---:R-:W-:-:S06]  /*00d0*/  FMUL R6, |R0|, 255 ;  /* 0x437f000000067820 */ /* 0x004fcc0000400200 */
[----:B------:R-:W1:Y:S02]  /*00e0*/  F2I.TRUNC.NTZ R6, R6 ;  /* 0x0000000600067305 */ /* 0x000e64000020f100 */
[----:B-1----:R-:W-:-:S04]  /*00f0*/  SHF.R.S32.HI R7, RZ, 0x1f, R6 ;  /* 0x0000001fff077819 */ /* 0x002fc80000011406 */
[----:B------:R-:W-:-:S04]  /*0100*/  LEA.HI R7, R7, R6, RZ, 0x8 ;  /* 0x0000000607077211 */ /* 0x000fc800078f40ff */
[----:B------:R-:W-:-:S04]  /*0110*/  LOP3.LUT R7, R7, 0xffffff00, RZ, 0xc0, !PT ;  /* 0xffffff0007077812 */ /* 0x000fc800078ec0ff */
[----:B------:R-:W-:-:S05]  /*0120*/  IADD3 R7, PT, PT, R6, -R7, RZ ;  /* 0x8000000706077210 */ /* 0x000fca0007ffe0ff */
[----:B0-----:R-:W-:-:S06]  /*0130*/  IMAD.WIDE R4, R7, 0x4, R4 ;  /* 0x0000000407047825 */ /* 0x001fcc00078e0204 */
[----:B------:R-:W2:Y:S02]  /*0140*/  LDG.E R5, desc[UR4][R4.64] ;  /* 0x0000000404057981 */ /* 0x000ea4000c1e1900 */
[----:B--2---:R-:W-:-:S05]  /*0150*/  FMUL R7, R0, R5 ;  /* 0x0000000500077220 */ /* 0x004fca0000400000 */
[----:B------:R-:W-:Y:S01]  /*0160*/  STG.E desc[UR4][R2.64], R7 ;  /* 0x0000000702007986 */ /* 0x000fe2000c101904 */
[----:B------:R-:W-:Y:S05]  /*0170*/  EXIT ;  /* 0x000000000000794d */ /* 0x000fea0003800000 */
.L_x_10:
        /* <DEDUP_REMOVED lines=16> */
.L_x_23:


//--------------------- .text._Z20constantMemoryKernelPfi --------------------------
	.section	.text._Z20constantMemoryKernelPfi,"ax",@progbits
	.align	128
        .global         _Z20constantMemoryKernelPfi
        .type           _Z20constantMemoryKernelPfi,@function
        .size           _Z20constantMemoryKernelPfi,(.L_x_24 - _Z20constantMemoryKernelPfi)
        .other          _Z20constantMemoryKernelPfi,@"STO_CUDA_ENTRY STV_DEFAULT"
_Z20constantMemoryKernelPfi:
.text._Z20constantMemoryKernelPfi:
        /* <DEDUP_REMOVED lines=10> */
[----:B0-----:R-:W-:-:S05]  /*00a0*/  IMAD.WIDE R2, R5, 0x4, R2 ;  /* 0x0000000405027825 */ /* 0x001fca00078e0202 */
[----:B-1----:R-:W2:Y:S02]  /*00b0*/  LDG.E R0, desc[UR4][R2.64] ;  /* 0x0000000402007981 */ /* 0x002ea4000c1e1900 */
[----:B--2---:R-:W-:-:S06]  /*00c0*/  FMUL R4, |R0|, 255 ;  /* 0x437f000000047820 */ /* 0x004fcc0000400200 */
[----:B------:R-:W0:Y:S02]  /*00d0*/  F2I.TRUNC.NTZ R4, R4 ;  /* 0x0000000400047305 */ /* 0x000e24000020f100 */
[----:B0-----:R-:W-:-:S04]  /*00e0*/  SHF.R.S32.HI R5, RZ, 0x1f, R4 ;  /* 0x0000001fff057819 */ /* 0x001fc80000011404 */
[----:B------:R-:W-:-:S04]  /*00f0*/  LEA.HI R5, R5, R4, RZ, 0x8 ;  /* 0x0000000405057211 */ /* 0x000fc800078f40ff */
[----:B------:R-:W-:-:S04]  /*0100*/  LOP3.LUT R5, R5, 0xffffff00, RZ, 0xc0, !PT ;  /* 0xffffff0005057812 */ /* 0x000fc800078ec0ff */
[----:B------:R-:W-:-:S04]  /*0110*/  IADD3 R5, PT, PT, R4, -R5, RZ ;  /* 0x8000000504057210 */ /* 0x000fc80007ffe0ff */
[----:B------:R-:W-:-:S06]  /*0120*/  SHF.L.U32 R5, R5, 0x2, RZ ;  /* 0x0000000205057819 */ /* 0x000fcc00000006ff */
[----:B------:R-:W0:Y:S02]  /*0130*/  LDC R5, c[0x3][R5] ;  /* 0x00c0000005057b82 */ /* 0x000e240000000800 */
[----:B0-----:R-:W-:-:S05]  /*0140*/  FMUL R7, R0, R5 ;  /* 0x0000000500077220 */ /* 0x001fca0000400000 */
[----:B------:R-:W-:Y:S01]  /*0150*/  STG.E desc[UR4][R2.64], R7 ;  /* 0x0000000702007986 */ /* 0x000fe2000c101904 */
[----:B------:R-:W-:Y:S05]  /*0160*/  EXIT ;  /* 0x000000000000794d */ /* 0x000fea0003800000 */
.L_x_11:
        /* <DEDUP_REMOVED lines=9> */
.L_x_24:


//--------------------- .text._Z20noBankConflictKernelPfS_i --------------------------
	.section	.text._Z20noBankConflictKernelPfS_i,"ax",@progbits
	.align	128
        .global         _Z20noBankConflictKernelPfS_i
        .type           _Z20noBankConflictKernelPfS_i,@function
        .size           _Z20noBankConflictKernelPfS_i,(.L_x_25 - _Z20noBankConflictKernelPfS_i)
        .other          _Z20noBankConflictKernelPfS_i,@"STO_CUDA_ENTRY STV_DEFAULT"
_Z20noBankConflictKernelPfS_i:
.text._Z20noBankConflictKernelPfS_i:
[----:B------:R-:W-:Y:S01]  /*0000*/  LDC R1, c[0x0][0x37c] ;  /* 0x0000df00ff017b82 */ /* 0x000fe20000000800 */
[----:B------:R-:W0:Y:S07]  /*0010*/  S2R R0, SR_TID.X ;  /* 0x0000000000007919 */ /* 0x000e2e0000002100 */
[----:B------:R-:W0:Y:S01]  /*0020*/  S2UR UR4, SR_CTAID.X ;  /* 0x00000000000479c3 */ /* 0x000e220000002500 */
[----:B------:R-:W1:Y:S01]  /*0030*/  LDCU UR5, c[0x0][0x390] ;  /* 0x00007200ff0577ac */ /* 0x000e620008000800 */
[----:B------:R-:W2:Y:S06]  /*0040*/  LDCU.64 UR6, c[0x0][0x358] ;  /* 0x00006b00ff0677ac */ /* 0x000eac0008000a00 */
[----:B------:R-:W0:Y:S02]  /*0050*/  LDC R5, c[0x0][0x360] ;  /* 0x0000d800ff057b82 */ /* 0x000e240000000800 */
[----:B0-----:R-:W-:-:S05]  /*0060*/  IMAD R5, R5, UR4, R0 ;  /* 0x0000000405057c24 */ /* 0x001fca000f8e0200 */
[----:B-1----:R-:W-:-:S13]  /*0070*/  ISETP.GE.AND P0, PT, R5, UR5, PT ;  /* 0x0000000505007c0c */ /* 0x002fda000bf06270 */
[----:B------:R-:W0:Y:S02]  /*0080*/  @!P0 LDC.64 R2, c[0x0][0x380] ;  /* 0x0000e000ff028b82 */ /* 0x000e240000000a00 */
[----:B0-----:R-:W-:-:S06]  /*0090*/  @!P0 IMAD.WIDE R2, R5, 0x4, R2 ;  /* 0x0000000405028825 */ /* 0x001fcc00078e0202 */
[----:B--2---:R-:W2:Y:S01]  /*00a0*/  @!P0 LDG.E R3, desc[UR6][R2.64] ;  /* 0x0000000602038981 */ /* 0x004ea2000c1e1900 */
[----:B------:R-:W0:Y:S01]  /*00b0*/  S2UR UR5, SR_CgaCtaId ;  /* 0x00000000000579c3 */ /* 0x000e220000008800 */
[----:B------:R-:W-:Y:S02]  /*00c0*/  UMOV UR4, 0x400 ;  /* 0x0000040000047882 */ /* 0x000fe40000000000 */
[----:B0-----:R-:W-:-:S06]  /*00d0*/  ULEA UR4, UR5, UR4, 0x18 ;  /* 0x0000000405047291 */ /* 0x001fcc000f8ec0ff */
[----:B------:R-:W-:-:S05]  /*00e0*/  LEA R0, R0, UR4, 0x2 ;  /* 0x0000000400007c11 */ /* 0x000fca000f8e10ff */
[----:B--2---:R0:W-:Y:S01]  /*00f0*/  @!P0 STS [R0], R3 ;  /* 0x0000000300008388 */ /* 0x0041e20000000800 */
[----:B------:R-:W-:Y:S06]  /*0100*/  BAR.SYNC.DEFER_BLOCKING 0x0 ;  /* 0x0000000000007b1d */ /* 0x000fec0000010000 */
[----:B------:R0:W1:Y:S02]  /*0110*/  LDS R4, [R0] ;  /* 0x0000000000047984 */ /* 0x0000640000000800 */
[----:B------:R-:W-:Y:S06]  /*0120*/  BAR.SYNC.DEFER_BLOCKING 0x0 ;  /* 0x0000000000007b1d */ /* 0x000fec0000010000 */
[----:B------:R-:W-:Y:S05]  /*0130*/  @P0 EXIT ;  /* 0x000000000000094d */ /* 0x000fea0003800000 */
[----:B0-----:R-:W0:Y:S01]  /*0140*/  LDC.64 R2, c[0x0][0x388] ;  /* 0x0000e200ff027b82 */ /* 0x001e220000000a00 */
[----:B-1----:R-:W-:Y:S01]  /*0150*/  FADD R7, R4, R4 ;  /* 0x0000000404077221 */ /* 0x002fe20000000000 */
[----:B0-----:R-:W-:-:S05]  /*0160*/  IMAD.WIDE R2, R5, 0x4, R2 ;  /* 0x0000000405027825 */ /* 0x001fca00078e0202 */
[----:B------:R-:W-:Y:S01]  /*0170*/  STG.E desc[UR6][R2.64], R7 ;  /* 0x0000000702007986 */ /* 0x000fe2000c101906 */
[----:B------:R-:W-:Y:S05]  /*0180*/  EXIT ;  /* 0x000000000000794d */ /* 0x000fea0003800000 */
.L_x_12:
        /* <DEDUP_REMOVED lines=15> */
.L_x_25:


//--------------------- .text._Z18bankConflictKernelPfS_i --------------------------
	.section	.text._Z18bankConflictKernelPfS_i,"ax",@progbits
	.align	128
        .global         _Z18bankConflictKernelPfS_i
        .type           _Z18bankConflictKernelPfS_i,@function
        .size           _Z18bankConflictKernelPfS_i,(.L_x_26 - _Z18bankConflictKernelPfS_i)
        .other          _Z18bankConflictKernelPfS_i,@"STO_CUDA_ENTRY STV_DEFAULT"
_Z18bankConflictKernelPfS_i:
.text._Z18bankConflictKernelPfS_i:
        /* <DEDUP_REMOVED lines=12> */
[----:B------:R-:W-:Y:S01]  /*00c0*/  UMOV UR4, 0x400 ;  /* 0x0000040000047882 */ /* 0x000fe20000000000 */
[----:B------:R-:W-:-:S05]  /*00d0*/  IMAD R0, R7, 0x84, RZ ;  /* 0x0000008407007824 */ /* 0x000fca00078e02ff */
[----:B------:R-:W-:Y:S01]  /*00e0*/  LOP3.LUT R0, R0, 0x3fc, RZ, 0xc0, !PT ;  /* 0x000003fc00007812 */ /* 0x000fe200078ec0ff */
[----:B0-----:R-:W-:-:S06]  /*00f0*/  ULEA UR4, UR5, UR4, 0x18 ;  /* 0x0000000405047291 */ /* 0x001fcc000f8ec0ff */
[----:B------:R-:W-:-:S05]  /*0100*/  @!P0 LEA R7, R7, UR4, 0x2 ;  /* 0x0000000407078c11 */ /* 0x000fca000f8e10ff */
[----:B--2---:R0:W-:Y:S01]  /*0110*/  @!P0 STS [R7], R2 ;  /* 0x0000000207008388 */ /* 0x0041e20000000800 */
[----:B------:R-:W-:Y:S06]  /*0120*/  BAR.SYNC.DEFER_BLOCKING 0x0 ;  /* 0x0000000000007b1d */ /* 0x000fec0000010000 */
[----:B------:R0:W1:Y:S02]  /*0130*/  LDS R9, [R0+UR4] ;  /* 0x0000000400097984 */ /* 0x0000640008000800 */
[----:B------:R-:W-:Y:S06]  /*0140*/  BAR.SYNC.DEFER_BLOCKING 0x0 ;  /* 0x0000000000007b1d */ /* 0x000fec0000010000 */
[----:B------:R-:W-:Y:S05]  /*0150*/  @P0 EXIT ;  /* 0x000000000000094d */ /* 0x000fea0003800000 */
[----:B0-----:R-:W0:Y:S02]  /*0160*/  LDC.64 R2, c[0x0][0x388] ;  /* 0x0000e200ff027b82 */ /* 0x001e240000000a00 */
[----:B0-----:R-:W-:-:S05]  /*0170*/  IMAD.WIDE R2, R5, 0x4, R2 ;  /* 0x0000000405027825 */ /* 0x001fca00078e0202 */
[----:B-1----:R-:W-:Y:S01]  /*0180*/  STG.E desc[UR6][R2.64], R9 ;  /* 0x0000000902007986 */ /* 0x002fe2000c101906 */
[----:B------:R-:W-:Y:S05]  /*0190*/  EXIT ;  /* 0x000000000000794d */ /* 0x000fea0003800000 */
.L_x_13:
        /* <DEDUP_REMOVED lines=14> */
.L_x_26:


//--------------------- .text._Z14tiledTransposePfS_ii --------------------------
	.section	.text._Z14tiledTransposePfS_ii,"ax",@progbits
	.align	128
        .global         _Z14tiledTransposePfS_ii
        .type           _Z14tiledTransposePfS_ii,@function
        .size           _Z14tiledTransposePfS_ii,(.L_x_27 - _Z14tiledTransposePfS_ii)
        .other          _Z14tiledTransposePfS_ii,@"STO_CUDA_ENTRY STV_DEFAULT"
_Z14tiledTransposePfS_ii:
.text._Z14tiledTransposePfS_ii:
[----:B------:R-:W-:Y:S01]  /*0000*/  LDC R1, c[0x0][0x37c] ;  /* 0x0000df00ff017b82 */ /* 0x000fe20000000800 */
[----:B------:R-:W0:Y:S01]  /*0010*/  S2R R8, SR_TID.Y ;  /* 0x0000000000087919 */ /* 0x000e220000002200 */
[----:B------:R-:W1:Y:S01]  /*0020*/  LDCU.64 UR6, c[0x0][0x390] ;  /* 0x00007200ff0677ac */ /* 0x000e620008000a00 */
[----:B------:R-:W0:Y:S01]  /*0030*/  S2R R9, SR_CTAID.Y ;  /* 0x0000000000097919 */ /* 0x000e220000002600 */
[----:B------:R-:W2:Y:S01]  /*0040*/  LDCU.64 UR4, c[0x0][0x358] ;  /* 0x00006b00ff0477ac */ /* 0x000ea20008000a00 */
[----:B------:R-:W3:Y:S01]  /*0050*/  S2R R7, SR_CTAID.X ;  /* 0x0000000000077919 */ /* 0x000ee20000002500 */
[----:B------:R-:W3:Y:S01]  /*0060*/  S2R R6, SR_TID.X ;  /* 0x0000000000067919 */ /* 0x000ee20000002100 */
[----:B0-----:R-:W-:-:S05]  /*0070*/  IMAD R5, R9, 0x20, R8 ;  /* 0x0000002009057824 */ /* 0x001fca00078e0208 */
[----:B-1----:R-:W-:Y:S01]  /*0080*/  ISETP.GE.AND P0, PT, R5, UR7, PT ;  /* 0x0000000705007c0c */ /* 0x002fe2000bf06270 */
[----:B---3--:R-:W-:-:S05]  /*0090*/  IMAD R0, R7, 0x20, R6 ;  /* 0x0000002007007824 */ /* 0x008fca00078e0206 */
[----:B------:R-:W-:-:S13]  /*00a0*/  ISETP.GE.OR P0, PT, R0, UR6, P0 ;  /* 0x0000000600007c0c */ /* 0x000fda0008706670 */
[----:B------:R-:W0:Y:S01]  /*00b0*/  @!P0 LDC.64 R2, c[0x0][0x380] ;  /* 0x0000e000ff028b82 */ /* 0x000e220000000a00 */
[----:B------:R-:W-:-:S04]  /*00c0*/  @!P0 IMAD R5, R5, UR6, R0 ;  /* 0x0000000605058c24 */ /* 0x000fc8000f8e0200 */
[----:B0-----:R-:W-:-:S06]  /*00d0*/  @!P0 IMAD.WIDE R2, R5, 0x4, R2 ;  /* 0x0000000405028825 */ /* 0x001fcc00078e0202 */
[----:B--2---:R-:W2:Y:S01]  /*00e0*/  @!P0 LDG.E R2, desc[UR4][R2.64] ;  /* 0x0000000402028981 */ /* 0x004ea2000c1e1900 */
[----:B------:R-:W-:Y:S01]  /*00f0*/  @!P0 MOV R0, 0x400 ;  /* 0x0000040000008802 */ /* 0x000fe20000000f00 */
[----:B------:R-:W-:Y:S01]  /*0100*/  IMAD R7, R7, 0x20, R8 ;  /* 0x0000002007077824 */ /* 0x000fe200078e0208 */
[----:B------:R-:W-:Y:S01]  /*0110*/  LEA R4, R9, R6, 0x5 ;  /* 0x0000000609047211 */ /* 0x000fe200078e28ff */
[----:B------:R-:W0:Y:S03]  /*0120*/  @!P0 S2R R5, SR_CgaCtaId ;  /* 0x0000000000058919 */ /* 0x000e260000008800 */
[----:B------:R-:W-:-:S04]  /*0130*/  ISETP.GE.AND P1, PT, R4, UR7, PT ;  /* 0x0000000704007c0c */ /* 0x000fc8000bf26270 */
[----:B------:R-:W-:Y:S02]  /*0140*/  ISETP.GE.OR P1, PT, R7, UR6, P1 ;  /* 0x0000000607007c0c */ /* 0x000fe40008f26670 */
[----:B0-----:R-:W-:-:S05]  /*0150*/  @!P0 LEA R0, R5, R0, 0x18 ;  /* 0x0000000005008211 */ /* 0x001fca00078ec0ff */
[----:B------:R-:W-:-:S05]  /*0160*/  @!P0 IMAD R0, R8, 0x84, R0 ;  /* 0x0000008408008824 */ /* 0x000fca00078e0200 */
[----:B------:R-:W-:-:S05]  /*0170*/  @!P0 LEA R5, R6, R0, 0x2 ;  /* 0x0000000006058211 */ /* 0x000fca00078e10ff */
[----:B--2---:R0:W-:Y:S01]  /*0180*/  @!P0 STS [R5], R2 ;  /* 0x0000000205008388 */ /* 0x0041e20000000800 */
[----:B------:R-:W-:Y:S06]  /*0190*/  BAR.SYNC.DEFER_BLOCKING 0x0 ;  /* 0x0000000000007b1d */ /* 0x000fec0000010000 */
[----:B------:R-:W-:Y:S05]  /*01a0*/  @P1 EXIT ;  /* 0x000000000000194d */ /* 0x000fea0003800000 */
[----:B------:R-:W1:Y:S01]  /*01b0*/  S2R R3, SR_CgaCtaId ;  /* 0x0000000000037919 */ /* 0x000e620000008800 */
[----:B------:R-:W-:Y:S01]  /*01c0*/  MOV R0, 0x400 ;  /* 0x0000040000007802 */ /* 0x000fe20000000f00 */
[----:B------:R-:W-:-:S03]  /*01d0*/  IMAD R7, R7, UR7, R4 ;  /* 0x0000000707077c24 */ /* 0x000fc6000f8e0204 */
[----:B-1----:R-:W-:-:S05]  /*01e0*/  LEA R3, R3, R0, 0x18 ;  /* 0x0000000003037211 */ /* 0x002fca00078ec0ff */
[----:B------:R-:W-:Y:S02]  /*01f0*/  IMAD R0, R6, 0x84, R3 ;  /* 0x0000008406007824 */ /* 0x000fe400078e0203 */
[----:B0-----:R-:W0:Y:S02]  /*0200*/  LDC.64 R2, c[0x0][0x388] ;  /* 0x0000e200ff027b82 */ /* 0x001e240000000a00 */
[----:B------:R-:W-:-:S05]  /*0210*/  IMAD R0, R8, 0x4, R0 ;  /* 0x0000000408007824 */ /* 0x000fca00078e0200 */
[----:B------:R-:W1:Y:S01]  /*0220*/  LDS R5, [R0] ;  /* 0x0000000000057984 */ /* 0x000e620000000800 */
[----:B0-----:R-:W-:-:S05]  /*0230*/  IMAD.WIDE R2, R7, 0x4, R2 ;  /* 0x0000000407027825 */ /* 0x001fca00078e0202 */
[----:B-1----:R-:W-:Y:S01]  /*0240*/  STG.E desc[UR4][R2.64], R5 ;  /* 0x0000000502007986 */ /* 0x002fe2000c101904 */
[----:B------:R-:W-:Y:S05]  /*0250*/  EXIT ;  /* 0x000000000000794d */ /* 0x000fea0003800000 */
.L_x_14:
        /* <DEDUP_REMOVED lines=10> */
.L_x_27:


//--------------------- .text._Z14naiveTransposePfS_ii --------------------------
	.section	.text._Z14naiveTransposePfS_ii,"ax",@progbits
	.align	128
        .global         _Z14naiveTransposePfS_ii
        .type           _Z14naiveTransposePfS_ii,@function
        .size           _Z14naiveTransposePfS_ii,(.L_x_28 - _Z14naiveTransposePfS_ii)
        .other          _Z14naiveTransposePfS_ii,@"STO_CUDA_ENTRY STV_DEFAULT"
_Z14naiveTransposePfS_ii:
.text._Z14naiveTransposePfS_ii:
[----:B------:R-:W-:Y:S01]  /*0000*/  LDC R1, c[0x0][0x37c] ;  /* 0x0000df00ff017b82 */ /* 0x000fe20000000800 */
[----:B------:R-:W0:Y:S07]  /*0010*/  S2R R2, SR_TID.Y ;  /* 0x0000000000027919 */ /* 0x000e2e0000002200 */
[----:B------:R-:W1:Y:S01]  /*0020*/  LDC R0, c[0x0][0x360] ;  /* 0x0000d800ff007b82 */ /* 0x000e620000000800 */
[----:B------:R-:W2:Y:S01]  /*0030*/  LDCU.64 UR6, c[0x0][0x390] ;  /* 0x00007200ff0677ac */ /* 0x000ea20008000a00 */
[----:B------:R-:W1:Y:S06]  /*0040*/  S2R R3, SR_TID.X ;  /* 0x0000000000037919 */ /* 0x000e6c0000002100 */
[----:B------:R-:W0:Y:S08]  /*0050*/  S2UR UR5, SR_CTAID.Y ;  /* 0x00000000000579c3 */ /* 0x000e300000002600 */
[----:B------:R-:W0:Y:S08]  /*0060*/  LDC R7, c[0x0][0x364] ;  /* 0x0000d900ff077b82 */ /* 0x000e300000000800 */
[----:B------:R-:W1:Y:S01]  /*0070*/  S2UR UR4, SR_CTAID.X ;  /* 0x00000000000479c3 */ /* 0x000e620000002500 */
[----:B0-----:R-:W-:-:S05]  /*0080*/  IMAD R7, R7, UR5, R2 ;  /* 0x0000000507077c24 */ /* 0x001fca000f8e0202 */
[----:B--2---:R-:W-:Y:S01]  /*0090*/  ISETP.GE.AND P0, PT, R7, UR7, PT ;  /* 0x0000000707007c0c */ /* 0x004fe2000bf06270 */
[----:B-1----:R-:W-:-:S05]  /*00a0*/  IMAD R0, R0, UR4, R3 ;  /* 0x0000000400007c24 */ /* 0x002fca000f8e0203 */
[----:B------:R-:W-:-:S13]  /*00b0*/  ISETP.GE.OR P0, PT, R0, UR6, P0 ;  /* 0x0000000600007c0c */ /* 0x000fda0008706670 */
[----:B------:R-:W-:Y:S05]  /*00c0*/  @P0 EXIT ;  /* 0x000000000000094d */ /* 0x000fea0003800000 */
[----:B------:R-:W0:Y:S01]  /*00d0*/  LDC.64 R2, c[0x0][0x380] ;  /* 0x0000e000ff027b82 */ /* 0x000e220000000a00 */
[----:B------:R-:W1:Y:S01]  /*00e0*/  LDCU.64 UR4, c[0x0][0x358] ;  /* 0x00006b00ff0477ac */ /* 0x000e620008000a00 */
[----:B------:R-:W-:-:S04]  /*00f0*/  IMAD R5, R7, UR6, R0 ;  /* 0x0000000607057c24 */ /* 0x000fc8000f8e0200 */
[----:B0-----:R-:W-:Y:S02]  /*0100*/  IMAD.WIDE R2, R5, 0x4, R2 ;  /* 0x0000000405027825 */ /* 0x001fe400078e0202 */
[----:B------:R-:W0:Y:S04]  /*0110*/  LDC.64 R4, c[0x0][0x388] ;  /* 0x0000e200ff047b82 */ /* 0x000e280000000a00 */
[----:B-1----:R-:W2:Y:S01]  /*0120*/  LDG.E R3, desc[UR4][R2.64] ;  /* 0x0000000402037981 */ /* 0x002ea2000c1e1900 */
[----:B------:R-:W-:-:S04]  /*0130*/  IMAD R7, R0, UR7, R7 ;  /* 0x0000000700077c24 */ /* 0x000fc8000f8e0207 */
[----:B0-----:R-:W-:-:S05]  /*0140*/  IMAD.WIDE R4, R7, 0x4, R4 ;  /* 0x0000000407047825 */ /* 0x001fca00078e0204 */
[----:B--2---:R-:W-:Y:S01]  /*0150*/  STG.E desc[UR4][R4.64], R3 ;  /* 0x0000000304007986 */ /* 0x004fe2000c101904 */
[----:B------:R-:W-:Y:S05]  /*0160*/  EXIT ;  /* 0x000000000000794d */ /* 0x000fea0003800000 */
.L_x_15:
        /* <DEDUP_REMOVED lines=9> */
.L_x_28:


//--------------------- .text._Z22vectorizedMemoryAccessP6float4i --------------------------
	.section	.text._Z22vectorizedMemoryAccessP6float4i,"ax",@progbits
	.align	128
        .global         _Z22vectorizedMemoryAccessP6float4i
        .type           _Z22vectorizedMemoryAccessP6float4i,@function
        .size           _Z22vectorizedMemoryAccessP6float4i,(.L_x_29 - _Z22vectorizedMemoryAccessP6float4i)
        .other          _Z22vectorizedMemoryAccessP6float4i,@"STO_CUDA_ENTRY STV_DEFAULT"
_Z22vectorizedMemoryAccessP6float4i:
.text._Z22vectorizedMemoryAccessP6float4i:
        /* <DEDUP_REMOVED lines=11> */
[----:B-1----:R-:W2:Y:S01]  /*00b0*/  LDG.E.128 R4, desc[UR4][R2.64] ;  /* 0x0000000402047981 */ /* 0x002ea2000c1e1d00 */
[----:B------:R-:W-:-:S05]  /*00c0*/  HFMA2 R0, -RZ, RZ, 2, 0 ;  /* 0x40000000ff007431 */ /* 0x000fca00000001ff */
[-C--:B--2---:R-:W-:Y:S01]  /*00d0*/  FFMA R4, R4, R0.reuse, 1 ;  /* 0x3f80000004047423 */ /* 0x084fe20000000000 */
[-C--:B------:R-:W-:Y:S01]  /*00e0*/  FFMA R5, R5, R0.reuse, 1 ;  /* 0x3f80000005057423 */ /* 0x080fe20000000000 */
[-C--:B------:R-:W-:Y:S01]  /*00f0*/  FFMA R6, R6, R0.reuse, 1 ;  /* 0x3f80000006067423 */ /* 0x080fe20000000000 */
[----:B------:R-:W-:-:S05]  /*0100*/  FFMA R7, R7, R0, 1 ;  /* 0x3f80000007077423 */ /* 0x000fca0000000000 */
[----:B------:R-:W-:Y:S01]  /*0110*/  STG.E.128 desc[UR4][R2.64], R4 ;  /* 0x0000000402007986 */ /* 0x000fe2000c101d04 */
[----:B------:R-:W-:Y:S05]  /*0120*/  EXIT ;  /* 0x000000000000794d */ /* 0x000fea0003800000 */
.L_x_16:
        /* <DEDUP_REMOVED lines=13> */
.L_x_29:


//--------------------- .text._Z21coalescedMemoryAccessPfi --------------------------
	.section	.text._Z21coalescedMemoryAccessPfi,"ax",@progbits
	.align	128
        .global         _Z21coalescedMemoryAccessPfi
        .type           _Z21coalescedMemoryAccessPfi,@function
        .size           _Z21coalescedMemoryAccessPfi,(.L_x_30 - _Z21coalescedMemoryAccessPfi)
        .other          _Z21coalescedMemoryAccessPfi,@"STO_CUDA_ENTRY STV_DEFAULT"
_Z21coalescedMemoryAccessPfi:
.text._Z21coalescedMemoryAccessPfi:
        /* <DEDUP_REMOVED lines=11> */
[----:B-1----:R-:W2:Y:S01]  /*00b0*/  LDG.E R0, desc[UR4][R2.64] ;  /* 0x0000000402007981 */ /* 0x002ea2000c1e1900 */
[----:B------:R-:W-:-:S05]  /*00c0*/  HFMA2 R5, -RZ, RZ, 2, 0 ;  /* 0x40000000ff057431 */ /* 0x000fca00000001ff */
[----:B--2---:R-:W-:-:S05]  /*00d0*/  FFMA R5, R0, R5, 1 ;  /* 0x3f80000000057423 */ /* 0x004fca0000000005 */
[----:B------:R-:W-:Y:S01]  /*00e0*/  STG.E desc[UR4][R2.64], R5 ;  /* 0x0000000502007986 */ /* 0x000fe2000c101904 */
[----:B------:R-:W-:Y:S05]  /*00f0*/  EXIT ;  /* 0x000000000000794d */ /* 0x000fea0003800000 */
.L_x_17:
        /* <DEDUP_REMOVED lines=16> */
.L_x_30:


//--------------------- .text._Z19stridedMemoryAccessPfii --------------------------
	.section	.text._Z19stridedMemoryAccessPfii,"ax",@progbits
	.align	128
        .global         _Z19stridedMemoryAccessPfii
        .type           _Z19stridedMemoryAccessPfii,@function
        .size           _Z19stridedMemoryAccessPfii,(.L_x_31 - _Z19stridedMemoryAccessPfii)
        .other          _Z19stridedMemoryAccessPfii,@"STO_CUDA_ENTRY STV_DEFAULT"
_Z19stridedMemoryAccessPfii:
.text._Z19stridedMemoryAccessPfii:
[----:B------:R-:W-:Y:S01]  /*0000*/  LDC R1, c[0x0][0x37c] ;  /* 0x0000df00ff017b82 */ /* 0x000fe20000000800 */
[----:B------:R-:W0:Y:S07]  /*0010*/  S2R R3, SR_TID.X ;  /* 0x0000000000037919 */ /* 0x000e2e0000002100 */
[----:B------:R-:W0:Y:S01]  /*0020*/  S2UR UR4, SR_CTAID.X ;  /* 0x00000000000479c3 */ /* 0x000e220000002500 */
[----:B------:R-:W1:Y:S07]  /*0030*/  LDCU.64 UR6, c[0x0][0x388] ;  /* 0x00007100ff0677ac */ /* 0x000e6e0008000a00 */
[----:B------:R-:W0:Y:S02]  /*0040*/  LDC R0, c[0x0][0x360] ;  /* 0x0000d800ff007b82 */ /* 0x000e240000000800 */
[----:B0-----:R-:W-:-:S04]  /*0050*/  IMAD R0, R0, UR4, R3 ;  /* 0x0000000400007c24 */ /* 0x001fc8000f8e0203 */
[----:B-1----:R-:W-:-:S05]  /*0060*/  IMAD R5, R0, UR7, RZ ;  /* 0x0000000700057c24 */ /* 0x002fca000f8e02ff */
[----:B------:R-:W-:-:S13]  /*0070*/  ISETP.GE.AND P0, PT, R5, UR6, PT ;  /* 0x0000000605007c0c */ /* 0x000fda000bf06270 */
        /* <DEDUP_REMOVED lines=9> */
.L_x_18:
        /* <DEDUP_REMOVED lines=15> */
.L_x_31:


//--------------------- .nv.shared.reserved.0     --------------------------
	.section	.nv.shared.reserved.0,"aw",@nobits
	.weak		__nv_reservedSMEM_offset_0_alias
	.size		__nv_reservedSMEM_offset_0_alias, 0, 64
	.other		__nv_reservedSMEM_offset_0_alias,@"STO_CUDA_RESERVED_SHARED STV_DEFAULT"
__nv_reservedSMEM_offset_0_alias:
	.zero		0
	.zero		64


//--------------------- .nv.shared._Z14tiledMatrixMulPfS_S_i --------------------------
	.section	.nv.shared._Z14tiledMatrixMulPfS_S_i,"aw",@nobits
	.sectionflags	@""
	.align	4
.nv.shared._Z14tiledMatrixMulPfS_S_i:
	.zero		9216


//--------------------- .nv.shared._Z20noBankConflictKernelPfS_i --------------------------
	.section	.nv.shared._Z20noBankConflictKernelPfS_i,"aw",@nobits
	.sectionflags	@""
	.align	4
.nv.shared._Z20noBankConflictKernelPfS_i:
	.zero		2176


//--------------------- .nv.shared._Z18bankConflictKernelPfS_i --------------------------
	.section	.nv.shared._Z18bankConflictKernelPfS_i,"aw",@nobits
	.sectionflags	@""
	.align	4
.nv.shared._Z18bankConflictKernelPfS_i:
	.zero		2048


//--------------------- .nv.shared._Z14tiledTransposePfS_ii --------------------------
	.section	.nv.shared._Z14tiledTransposePfS_ii,"aw",@nobits
	.sectionflags	@""
	.align	4
.nv.shared._Z14tiledTransposePfS_ii:
	.zero		5248


//--------------------- .nv.constant0._Z18updateParticlesAoSP11ParticleAoSfi --------------------------
	.section	.nv.constant0._Z18updateParticlesAoSP11ParticleAoSfi,"a",@progbits
	.sectionflags	@""
	.align	4
.nv.constant0._Z18updateParticlesAoSP11ParticleAoSfi:
	.zero		912


//--------------------- .nv.constant0._Z18updateParticlesSoAPfS_S_S_S_S_fi --------------------------
	.section	.nv.constant0._Z18updateParticlesSoAPfS_S_S_S_S_fi,"a",@progbits
	.sectionflags	@""
	.align	4
.nv.constant0._Z18updateParticlesSoAPfS_S_S_S_S_fi:
	.zero		952


//--------------------- .nv.constant0._Z14naiveMatrixMulPfS_S_i --------------------------
	.section	.nv.constant0._Z14naiveMatrixMulPfS_S_i,"a",@progbits
	.sectionflags	@""
	.align	4
.nv.constant0._Z14naiveMatrixMulPfS_S_i:
	.zero		924


//--------------------- .nv.constant0._Z14tiledMatrixMulPfS_S_i --------------------------
	.section	.nv.constant0._Z14tiledMatrixMulPfS_S_i,"a",@progbits
	.sectionflags	@""
	.align	4
.nv.constant0._Z14tiledMatrixMulPfS_S_i:
	.zero		924


//--------------------- .nv.constant0._Z24globalMemoryLookupKernelPfS_i --------------------------
	.section	.nv.constant0._Z24globalMemoryLookupKernelPfS_i,"a",@progbits
	.sectionflags	@""
	.align	4
.nv.constant0._Z24globalMemoryLookupKernelPfS_i:
	.zero		916


//--------------------- .nv.constant0._Z20constantMemoryKernelPfi --------------------------
	.section	.nv.constant0._Z20constantMemoryKernelPfi,"a",@progbits
	.sectionflags	@""
	.align	4
.nv.constant0._Z20constantMemoryKernelPfi:
	.zero		908


//--------------------- .nv.constant0._Z20noBankConflictKernelPfS_i --------------------------
	.section	.nv.constant0._Z20noBankConflictKernelPfS_i,"a",@progbits
	.sectionflags	@""
	.align	4
.nv.constant0._Z20noBankConflictKernelPfS_i:
	.zero		916


//--------------------- .nv.constant0._Z18bankConflictKernelPfS_i --------------------------
	.section	.nv.constant0._Z18bankConflictKernelPfS_i,"a",@progbits
	.sectionflags	@""
	.align	4
.nv.constant0._Z18bankConflictKernelPfS_i:
	.zero		916


//--------------------- .nv.constant0._Z14tiledTransposePfS_ii --------------------------
	.section	.nv.constant0._Z14tiledTransposePfS_ii,"a",@progbits
	.sectionflags	@""
	.align	4
.nv.constant0._Z14tiledTransposePfS_ii:
	.zero		920


//--------------------- .nv.constant0._Z14naiveTransposePfS_ii --------------------------
	.section	.nv.constant0._Z14naiveTransposePfS_ii,"a",@progbits
	.sectionflags	@""
	.align	4
.nv.constant0._Z14naiveTransposePfS_ii:
	.zero		920


//--------------------- .nv.constant0._Z22vectorizedMemoryAccessP6float4i --------------------------
	.section	.nv.constant0._Z22vectorizedMemoryAccessP6float4i,"a",@progbits
	.sectionflags	@""
	.align	4
.nv.constant0._Z22vectorizedMemoryAccessP6float4i:
	.zero		908


//--------------------- .nv.constant0._Z21coalescedMemoryAccessPfi --------------------------
	.section	.nv.constant0._Z21coalescedMemoryAccessPfi,"a",@progbits
	.sectionflags	@""
	.align	4
.nv.constant0._Z21coalescedMemoryAccessPfi:
	.zero		908


//--------------------- .nv.constant0._Z19stridedMemoryAccessPfii --------------------------
	.section	.nv.constant0._Z19stridedMemoryAccessPfii,"a",@progbits
	.sectionflags	@""
	.align	4
.nv.constant0._Z19stridedMemoryAccessPfii:
	.zero		912


//--------------------- SYMBOLS --------------------------

	.type		.nv.reservedSmem.offset0,@object
	.size		.nv.reservedSmem.offset0,0x4
	.type		.nv.reservedSmem.cap,@object
	.size		.nv.reservedSmem.cap,0x4
